//
// Generated by NVIDIA NVVM Compiler
//
// Compiler Build ID: CL-36424714
// Cuda compilation tools, release 13.0, V13.0.88
// Based on NVVM 20.0.0
//

.version 9.0
.target sm_100
.address_size 64

	// .globl	_Z8soft_optPfS_
// _ZZ8soft_optPfS_E4smem has been demoted

.visible .entry _Z8soft_optPfS_(
	.param .u64 .ptr .align 1 _Z8soft_optPfS__param_0,
	.param .u64 .ptr .align 1 _Z8soft_optPfS__param_1
)
{
	.reg .pred 	%p<19>;
	.reg .b16 	%rs<6>;
	.reg .b32 	%r<128>;
	.reg .b32 	%f<262>;
	.reg .b64 	%rd<37>;
	.reg .b64 	%fd<11>;
	// demoted variable
	.shared .align 8 .b8 _ZZ8soft_optPfS_E4smem[8192];
	ld.param.u64 	%rd3, [_Z8soft_optPfS__param_0];
	ld.param.u64 	%rd4, [_Z8soft_optPfS__param_1];
	cvta.to.global.u64 	%rd1, %rd4;
	mov.u32 	%r1, %ctaid.x;
	mov.u32 	%r119, %tid.x;
	setp.gt.u32 	%p1, %r1, 1023;
	@%p1 bra 	$L__BB0_31;
	cvta.to.global.u64 	%rd5, %rd3;
	shl.b32 	%r3, %r1, 16;
	mul.wide.u32 	%rd6, %r3, 4;
	add.s64 	%rd2, %rd5, %rd6;
	mov.u32 	%r4, %ntid.x;
	add.s32 	%r60, %r119, %r4;
	cvt.u16.u32 	%rs2, %r60;
	not.b16 	%rs3, %rs2;
	cvt.u16.u32 	%rs4, %r4;
	div.u16 	%rs5, %rs3, %rs4;
	and.b16  	%rs1, %rs5, 3;
	cvt.u32.u16 	%r5, %rs1;
	setp.eq.s16 	%p2, %rs1, 2;
	mov.f32 	%f254, 0fFF800000;
	mov.f32 	%f249, 0f00000000;
	mov.u32 	%r110, %r119;
	@%p2 bra 	$L__BB0_6;
	mov.b32 	%r109, 0;
	mov.f32 	%f254, 0fFF800000;
	mov.f32 	%f249, 0f00000000;
	mov.u32 	%r110, %r119;
$L__BB0_3:
	.pragma "nounroll";
	mul.wide.u32 	%rd7, %r110, 4;
	add.s64 	%rd8, %rd2, %rd7;
	ld.global.nc.f32 	%f3, [%rd8];
	setp.leu.f32 	%p3, %f3, %f254;
	@%p3 bra 	$L__BB0_5;
	sub.f32 	%f38, %f254, %f3;
	fma.rn.f32 	%f39, %f38, 0f3BBB989D, 0f3F000000;
	cvt.sat.f32.f32 	%f40, %f39;
	mov.f32 	%f41, 0f4B400001;
	mov.f32 	%f42, 0f437C0000;
	fma.rm.f32 	%f43, %f40, %f42, %f41;
	add.f32 	%f44, %f43, 0fCB40007F;
	neg.f32 	%f45, %f44;
	fma.rn.f32 	%f46, %f38, 0f3FB8AA3B, %f45;
	fma.rn.f32 	%f47, %f38, 0f32A57060, %f46;
	mov.b32 	%r62, %f43;
	shl.b32 	%r63, %r62, 23;
	mov.b32 	%f48, %r63;
	ex2.approx.ftz.f32 	%f49, %f47;
	mul.f32 	%f50, %f49, %f48;
	mul.f32 	%f249, %f249, %f50;
	mov.f32 	%f254, %f3;
$L__BB0_5:
	sub.f32 	%f51, %f3, %f254;
	fma.rn.f32 	%f52, %f51, 0f3BBB989D, 0f3F000000;
	cvt.sat.f32.f32 	%f53, %f52;
	mov.f32 	%f54, 0f4B400001;
	mov.f32 	%f55, 0f437C0000;
	fma.rm.f32 	%f56, %f53, %f55, %f54;
	add.f32 	%f57, %f56, 0fCB40007F;
	neg.f32 	%f58, %f57;
	fma.rn.f32 	%f59, %f51, 0f3FB8AA3B, %f58;
	fma.rn.f32 	%f60, %f51, 0f32A57060, %f59;
	mov.b32 	%r64, %f56;
	shl.b32 	%r65, %r64, 23;
	mov.b32 	%f61, %r65;
	ex2.approx.ftz.f32 	%f62, %f60;
	fma.rn.f32 	%f249, %f62, %f61, %f249;
	add.s32 	%r110, %r110, %r4;
	add.s32 	%r109, %r109, 1;
	xor.b32  	%r66, %r109, %r5;
	setp.ne.s32 	%p4, %r66, 2;
	@%p4 bra 	$L__BB0_3;
$L__BB0_6:
	shl.b32 	%r11, %r4, 1;
	add.s32 	%r113, %r110, %r11;
	shl.b32 	%r13, %r4, 2;
	mul.lo.s32 	%r14, %r4, 3;
	add.s32 	%r112, %r110, %r14;
	add.s32 	%r111, %r4, %r110;
$L__BB0_7:
	mul.wide.u32 	%rd9, %r110, 4;
	add.s64 	%rd10, %rd2, %rd9;
	ld.global.nc.f32 	%f12, [%rd10];
	setp.leu.f32 	%p5, %f12, %f254;
	@%p5 bra 	$L__BB0_9;
	sub.f32 	%f63, %f254, %f12;
	fma.rn.f32 	%f64, %f63, 0f3BBB989D, 0f3F000000;
	cvt.sat.f32.f32 	%f65, %f64;
	mov.f32 	%f66, 0f4B400001;
	mov.f32 	%f67, 0f437C0000;
	fma.rm.f32 	%f68, %f65, %f67, %f66;
	add.f32 	%f69, %f68, 0fCB40007F;
	neg.f32 	%f70, %f69;
	fma.rn.f32 	%f71, %f63, 0f3FB8AA3B, %f70;
	fma.rn.f32 	%f72, %f63, 0f32A57060, %f71;
	mov.b32 	%r67, %f68;
	shl.b32 	%r68, %r67, 23;
	mov.b32 	%f73, %r68;
	ex2.approx.ftz.f32 	%f74, %f72;
	mul.f32 	%f75, %f74, %f73;
	mul.f32 	%f249, %f249, %f75;
	mov.f32 	%f254, %f12;
$L__BB0_9:
	sub.f32 	%f76, %f12, %f254;
	fma.rn.f32 	%f77, %f76, 0f3BBB989D, 0f3F000000;
	cvt.sat.f32.f32 	%f78, %f77;
	mov.f32 	%f79, 0f4B400001;
	mov.f32 	%f80, 0f437C0000;
	fma.rm.f32 	%f81, %f78, %f80, %f79;
	add.f32 	%f82, %f81, 0fCB40007F;
	neg.f32 	%f83, %f82;
	fma.rn.f32 	%f84, %f76, 0f3FB8AA3B, %f83;
	fma.rn.f32 	%f85, %f76, 0f32A57060, %f84;
	mov.b32 	%r69, %f81;
	shl.b32 	%r70, %r69, 23;
	mov.b32 	%f86, %r70;
	ex2.approx.ftz.f32 	%f87, %f85;
	fma.rn.f32 	%f257, %f87, %f86, %f249;
	mul.wide.u32 	%rd11, %r111, 4;
	add.s64 	%rd12, %rd2, %rd11;
	ld.global.nc.f32 	%f17, [%rd12];
	setp.leu.f32 	%p6, %f17, %f254;
	@%p6 bra 	$L__BB0_11;
	sub.f32 	%f88, %f254, %f17;
	fma.rn.f32 	%f89, %f88, 0f3BBB989D, 0f3F000000;
	cvt.sat.f32.f32 	%f90, %f89;
	mov.f32 	%f91, 0f4B400001;
	mov.f32 	%f92, 0f437C0000;
	fma.rm.f32 	%f93, %f90, %f92, %f91;
	add.f32 	%f94, %f93, 0fCB40007F;
	neg.f32 	%f95, %f94;
	fma.rn.f32 	%f96, %f88, 0f3FB8AA3B, %f95;
	fma.rn.f32 	%f97, %f88, 0f32A57060, %f96;
	mov.b32 	%r71, %f93;
	shl.b32 	%r72, %r71, 23;
	mov.b32 	%f98, %r72;
	ex2.approx.ftz.f32 	%f99, %f97;
	mul.f32 	%f100, %f99, %f98;
	mul.f32 	%f257, %f257, %f100;
	mov.f32 	%f254, %f17;
$L__BB0_11:
	sub.f32 	%f101, %f17, %f254;
	fma.rn.f32 	%f102, %f101, 0f3BBB989D, 0f3F000000;
	cvt.sat.f32.f32 	%f103, %f102;
	mov.f32 	%f104, 0f4B400001;
	mov.f32 	%f105, 0f437C0000;
	fma.rm.f32 	%f106, %f103, %f105, %f104;
	add.f32 	%f107, %f106, 0fCB40007F;
	neg.f32 	%f108, %f107;
	fma.rn.f32 	%f109, %f101, 0f3FB8AA3B, %f108;
	fma.rn.f32 	%f110, %f101, 0f32A57060, %f109;
	mov.b32 	%r73, %f106;
	shl.b32 	%r74, %r73, 23;
	mov.b32 	%f111, %r74;
	ex2.approx.ftz.f32 	%f112, %f110;
	fma.rn.f32 	%f259, %f112, %f111, %f257;
	add.s32 	%r21, %r110, %r4;
	mul.wide.u32 	%rd13, %r113, 4;
	add.s64 	%rd14, %rd2, %rd13;
	ld.global.nc.f32 	%f22, [%rd14];
	setp.leu.f32 	%p7, %f22, %f254;
	@%p7 bra 	$L__BB0_13;
	sub.f32 	%f113, %f254, %f22;
	fma.rn.f32 	%f114, %f113, 0f3BBB989D, 0f3F000000;
	cvt.sat.f32.f32 	%f115, %f114;
	mov.f32 	%f116, 0f4B400001;
	mov.f32 	%f117, 0f437C0000;
	fma.rm.f32 	%f118, %f115, %f117, %f116;
	add.f32 	%f119, %f118, 0fCB40007F;
	neg.f32 	%f120, %f119;
	fma.rn.f32 	%f121, %f113, 0f3FB8AA3B, %f120;
	fma.rn.f32 	%f122, %f113, 0f32A57060, %f121;
	mov.b32 	%r75, %f118;
	shl.b32 	%r76, %r75, 23;
	mov.b32 	%f123, %r76;
	ex2.approx.ftz.f32 	%f124, %f122;
	mul.f32 	%f125, %f124, %f123;
	mul.f32 	%f259, %f259, %f125;
	mov.f32 	%f254, %f22;
$L__BB0_13:
	sub.f32 	%f126, %f22, %f254;
	fma.rn.f32 	%f127, %f126, 0f3BBB989D, 0f3F000000;
	cvt.sat.f32.f32 	%f128, %f127;
	mov.f32 	%f129, 0f4B400001;
	mov.f32 	%f130, 0f437C0000;
	fma.rm.f32 	%f131, %f128, %f130, %f129;
	add.f32 	%f132, %f131, 0fCB40007F;
	neg.f32 	%f133, %f132;
	fma.rn.f32 	%f134, %f126, 0f3FB8AA3B, %f133;
	fma.rn.f32 	%f135, %f126, 0f32A57060, %f134;
	mov.b32 	%r77, %f131;
	shl.b32 	%r78, %r77, 23;
	mov.b32 	%f136, %r78;
	ex2.approx.ftz.f32 	%f137, %f135;
	fma.rn.f32 	%f261, %f137, %f136, %f259;
	add.s32 	%r22, %r21, %r4;
	mul.wide.u32 	%rd15, %r112, 4;
	add.s64 	%rd16, %rd2, %rd15;
	ld.global.nc.f32 	%f27, [%rd16];
	setp.leu.f32 	%p8, %f27, %f254;
	@%p8 bra 	$L__BB0_15;
	sub.f32 	%f138, %f254, %f27;
	fma.rn.f32 	%f139, %f138, 0f3BBB989D, 0f3F000000;
	cvt.sat.f32.f32 	%f140, %f139;
	mov.f32 	%f141, 0f4B400001;
	mov.f32 	%f142, 0f437C0000;
	fma.rm.f32 	%f143, %f140, %f142, %f141;
	add.f32 	%f144, %f143, 0fCB40007F;
	neg.f32 	%f145, %f144;
	fma.rn.f32 	%f146, %f138, 0f3FB8AA3B, %f145;
	fma.rn.f32 	%f147, %f138, 0f32A57060, %f146;
	mov.b32 	%r79, %f143;
	shl.b32 	%r80, %r79, 23;
	mov.b32 	%f148, %r80;
	ex2.approx.ftz.f32 	%f149, %f147;
	mul.f32 	%f150, %f149, %f148;
	mul.f32 	%f261, %f261, %f150;
	mov.f32 	%f254, %f27;
$L__BB0_15:
	sub.f32 	%f151, %f27, %f254;
	fma.rn.f32 	%f152, %f151, 0f3BBB989D, 0f3F000000;
	cvt.sat.f32.f32 	%f153, %f152;
	mov.f32 	%f154, 0f4B400001;
	mov.f32 	%f155, 0f437C0000;
	fma.rm.f32 	%f156, %f153, %f155, %f154;
	add.f32 	%f157, %f156, 0fCB40007F;
	neg.f32 	%f158, %f157;
	fma.rn.f32 	%f159, %f151, 0f3FB8AA3B, %f158;
	fma.rn.f32 	%f160, %f151, 0f32A57060, %f159;
	mov.b32 	%r81, %f156;
	shl.b32 	%r82, %r81, 23;
	mov.b32 	%f161, %r82;
	ex2.approx.ftz.f32 	%f162, %f160;
	fma.rn.f32 	%f249, %f162, %f161, %f261;
	add.s32 	%r83, %r22, %r4;
	add.s32 	%r110, %r83, %r4;
	add.s32 	%r113, %r113, %r13;
	add.s32 	%r112, %r112, %r13;
	add.s32 	%r111, %r111, %r13;
	setp.lt.u32 	%p9, %r110, 65536;
	@%p9 bra 	$L__BB0_7;
	bar.sync 	0;
	cvt.f64.f32 	%fd1, %f254;
	shl.b32 	%r84, %r119, 3;
	mov.u32 	%r85, _ZZ8soft_optPfS_E4smem;
	add.s32 	%r27, %r85, %r84;
	st.shared.f64 	[%r27], %fd1;
	bar.sync 	0;
	setp.lt.u32 	%p10, %r4, 2;
	@%p10 bra 	$L__BB0_21;
	mov.u32 	%r115, %r4;
$L__BB0_18:
	shr.u32 	%r29, %r115, 1;
	setp.ge.u32 	%p11, %r119, %r29;
	@%p11 bra 	$L__BB0_20;
	ld.shared.f64 	%fd2, [%r27];
	shl.b32 	%r86, %r29, 3;
	add.s32 	%r87, %r27, %r86;
	ld.shared.f64 	%fd3, [%r87];
	max.f64 	%fd4, %fd2, %fd3;
	st.shared.f64 	[%r27], %fd4;
$L__BB0_20:
	bar.sync 	0;
	setp.gt.u32 	%p12, %r115, 3;
	mov.u32 	%r115, %r29;
	@%p12 bra 	$L__BB0_18;
$L__BB0_21:
	setp.lt.u32 	%p13, %r4, 2;
	ld.shared.f64 	%fd5, [_ZZ8soft_optPfS_E4smem];
	cvt.rn.f32.f64 	%f32, %fd5;
	bar.sync 	0;
	sub.f32 	%f163, %f254, %f32;
	fma.rn.f32 	%f164, %f163, 0f3BBB989D, 0f3F000000;
	cvt.sat.f32.f32 	%f165, %f164;
	mov.f32 	%f166, 0f4B400001;
	mov.f32 	%f167, 0f437C0000;
	fma.rm.f32 	%f168, %f165, %f167, %f166;
	add.f32 	%f169, %f168, 0fCB40007F;
	neg.f32 	%f170, %f169;
	fma.rn.f32 	%f171, %f163, 0f3FB8AA3B, %f170;
	fma.rn.f32 	%f172, %f163, 0f32A57060, %f171;
	mov.b32 	%r88, %f168;
	shl.b32 	%r89, %r88, 23;
	mov.b32 	%f173, %r89;
	ex2.approx.ftz.f32 	%f174, %f172;
	mul.f32 	%f175, %f174, %f173;
	mul.f32 	%f176, %f249, %f175;
	cvt.f64.f32 	%fd6, %f176;
	st.shared.f64 	[%r27], %fd6;
	bar.sync 	0;
	@%p13 bra 	$L__BB0_26;
	mov.u32 	%r116, %r4;
$L__BB0_23:
	shr.u32 	%r31, %r116, 1;
	setp.ge.u32 	%p14, %r119, %r31;
	@%p14 bra 	$L__BB0_25;
	shl.b32 	%r90, %r31, 3;
	add.s32 	%r91, %r27, %r90;
	ld.shared.f64 	%fd7, [%r91];
	ld.shared.f64 	%fd8, [%r27];
	add.f64 	%fd9, %fd7, %fd8;
	st.shared.f64 	[%r27], %fd9;
$L__BB0_25:
	bar.sync 	0;
	setp.gt.u32 	%p15, %r116, 3;
	mov.u32 	%r116, %r31;
	@%p15 bra 	$L__BB0_23;
$L__BB0_26:
	setp.eq.s16 	%p16, %rs1, 2;
	ld.shared.f64 	%fd10, [_ZZ8soft_optPfS_E4smem];
	cvt.rn.f32.f64 	%f33, %fd10;
	bar.sync 	0;
	@%p16 bra 	$L__BB0_29;
	mov.b32 	%r118, 0;
$L__BB0_28:
	.pragma "nounroll";
	mul.wide.u32 	%rd17, %r119, 4;
	add.s64 	%rd18, %rd2, %rd17;
	ld.global.nc.f32 	%f177, [%rd18];
	sub.f32 	%f178, %f177, %f32;
	fma.rn.f32 	%f179, %f178, 0f3BBB989D, 0f3F000000;
	cvt.sat.f32.f32 	%f180, %f179;
	mov.f32 	%f181, 0f4B400001;
	mov.f32 	%f182, 0f437C0000;
	fma.rm.f32 	%f183, %f180, %f182, %f181;
	add.f32 	%f184, %f183, 0fCB40007F;
	neg.f32 	%f185, %f184;
	fma.rn.f32 	%f186, %f178, 0f3FB8AA3B, %f185;
	fma.rn.f32 	%f187, %f178, 0f32A57060, %f186;
	mov.b32 	%r93, %f183;
	shl.b32 	%r94, %r93, 23;
	mov.b32 	%f188, %r94;
	ex2.approx.ftz.f32 	%f189, %f187;
	mul.f32 	%f190, %f189, %f188;
	div.rn.f32 	%f191, %f190, %f33;
	add.s32 	%r95, %r3, %r119;
	mul.wide.u32 	%rd19, %r95, 4;
	add.s64 	%rd20, %rd1, %rd19;
	st.global.f32 	[%rd20], %f191;
	add.s32 	%r119, %r119, %r4;
	add.s32 	%r118, %r118, 1;
	xor.b32  	%r96, %r118, %r5;
	setp.ne.s32 	%p17, %r96, 2;
	@%p17 bra 	$L__BB0_28;
$L__BB0_29:
	add.s32 	%r126, %r119, %r11;
	add.s32 	%r125, %r119, %r14;
	add.s32 	%r124, %r4, %r119;
	add.s32 	%r123, %r124, %r3;
	add.s32 	%r120, %r119, %r3;
	add.s32 	%r122, %r120, %r11;
	add.s32 	%r121, %r120, %r14;
$L__BB0_30:
	mul.wide.u32 	%rd21, %r119, 4;
	add.s64 	%rd22, %rd2, %rd21;
	ld.global.nc.f32 	%f192, [%rd22];
	sub.f32 	%f193, %f192, %f32;
	fma.rn.f32 	%f194, %f193, 0f3BBB989D, 0f3F000000;
	cvt.sat.f32.f32 	%f195, %f194;
	mov.f32 	%f196, 0f4B400001;
	mov.f32 	%f197, 0f437C0000;
	fma.rm.f32 	%f198, %f195, %f197, %f196;
	add.f32 	%f199, %f198, 0fCB40007F;
	neg.f32 	%f200, %f199;
	fma.rn.f32 	%f201, %f193, 0f3FB8AA3B, %f200;
	fma.rn.f32 	%f202, %f193, 0f32A57060, %f201;
	mov.b32 	%r97, %f198;
	shl.b32 	%r98, %r97, 23;
	mov.b32 	%f203, %r98;
	ex2.approx.ftz.f32 	%f204, %f202;
	mul.f32 	%f205, %f204, %f203;
	div.rn.f32 	%f206, %f205, %f33;
	mul.wide.u32 	%rd23, %r120, 4;
	add.s64 	%rd24, %rd1, %rd23;
	st.global.f32 	[%rd24], %f206;
	add.s32 	%r99, %r119, %r4;
	mul.wide.u32 	%rd25, %r124, 4;
	add.s64 	%rd26, %rd2, %rd25;
	ld.global.nc.f32 	%f207, [%rd26];
	sub.f32 	%f208, %f207, %f32;
	fma.rn.f32 	%f209, %f208, 0f3BBB989D, 0f3F000000;
	cvt.sat.f32.f32 	%f210, %f209;
	fma.rm.f32 	%f211, %f210, %f197, %f196;
	add.f32 	%f212, %f211, 0fCB40007F;
	neg.f32 	%f213, %f212;
	fma.rn.f32 	%f214, %f208, 0f3FB8AA3B, %f213;
	fma.rn.f32 	%f215, %f208, 0f32A57060, %f214;
	mov.b32 	%r100, %f211;
	shl.b32 	%r101, %r100, 23;
	mov.b32 	%f216, %r101;
	ex2.approx.ftz.f32 	%f217, %f215;
	mul.f32 	%f218, %f217, %f216;
	div.rn.f32 	%f219, %f218, %f33;
	mul.wide.u32 	%rd27, %r123, 4;
	add.s64 	%rd28, %rd1, %rd27;
	st.global.f32 	[%rd28], %f219;
	add.s32 	%r102, %r99, %r4;
	mul.wide.u32 	%rd29, %r126, 4;
	add.s64 	%rd30, %rd2, %rd29;
	ld.global.nc.f32 	%f220, [%rd30];
	sub.f32 	%f221, %f220, %f32;
	fma.rn.f32 	%f222, %f221, 0f3BBB989D, 0f3F000000;
	cvt.sat.f32.f32 	%f223, %f222;
	fma.rm.f32 	%f224, %f223, %f197, %f196;
	add.f32 	%f225, %f224, 0fCB40007F;
	neg.f32 	%f226, %f225;
	fma.rn.f32 	%f227, %f221, 0f3FB8AA3B, %f226;
	fma.rn.f32 	%f228, %f221, 0f32A57060, %f227;
	mov.b32 	%r103, %f224;
	shl.b32 	%r104, %r103, 23;
	mov.b32 	%f229, %r104;
	ex2.approx.ftz.f32 	%f230, %f228;
	mul.f32 	%f231, %f230, %f229;
	div.rn.f32 	%f232, %f231, %f33;
	mul.wide.u32 	%rd31, %r122, 4;
	add.s64 	%rd32, %rd1, %rd31;
	st.global.f32 	[%rd32], %f232;
	add.s32 	%r105, %r102, %r4;
	mul.wide.u32 	%rd33, %r125, 4;
	add.s64 	%rd34, %rd2, %rd33;
	ld.global.nc.f32 	%f233, [%rd34];
	sub.f32 	%f234, %f233, %f32;
	fma.rn.f32 	%f235, %f234, 0f3BBB989D, 0f3F000000;
	cvt.sat.f32.f32 	%f236, %f235;
	fma.rm.f32 	%f237, %f236, %f197, %f196;
	add.f32 	%f238, %f237, 0fCB40007F;
	neg.f32 	%f239, %f238;
	fma.rn.f32 	%f240, %f234, 0f3FB8AA3B, %f239;
	fma.rn.f32 	%f241, %f234, 0f32A57060, %f240;
	mov.b32 	%r106, %f237;
	shl.b32 	%r107, %r106, 23;
	mov.b32 	%f242, %r107;
	ex2.approx.ftz.f32 	%f243, %f241;
	mul.f32 	%f244, %f243, %f242;
	div.rn.f32 	%f245, %f244, %f33;
	mul.wide.u32 	%rd35, %r121, 4;
	add.s64 	%rd36, %rd1, %rd35;
	st.global.f32 	[%rd36], %f245;
	add.s32 	%r119, %r105, %r4;
	add.s32 	%r126, %r126, %r13;
	add.s32 	%r125, %r125, %r13;
	add.s32 	%r124, %r124, %r13;
	add.s32 	%r123, %r123, %r13;
	add.s32 	%r122, %r122, %r13;
	add.s32 	%r121, %r121, %r13;
	add.s32 	%r120, %r120, %r13;
	setp.lt.u32 	%p18, %r119, 65536;
	@%p18 bra 	$L__BB0_30;
$L__BB0_31:
	ret;

}


// ===== COMPILED SASS (sm_100) =====

	.target	sm_100

	.elftype	@"ET_EXEC"


//--------------------- .note.nv.tkinfo           --------------------------
	.section	.note.nv.tkinfo,"",@"SHT_NOTE"
	.sectionflags	@"SHF_NOTE_NV_TKINFO"
	.tkinfo
        /*0018*/ 	.word	0x00000002
        /*0030*/ 	.string	""
        /*0030*/ 	.string	"ptxas"
        /*0030*/ 	.string	"Cuda compilation tools, release 13.0, V13.0.88"
        /*0030*/ 	.string	"Build cuda_13.0.r13.0/compiler.36424714_0"
        /*0030*/ 	.string	"-arch sm_100 -m 64 "



//--------------------- .note.nv.cuinfo           --------------------------
	.section	.note.nv.cuinfo,"",@"SHT_NOTE"
	.sectionflags	@"SHF_NOTE_NV_CUINFO"
        /*0018*/ 	.short	0x0002
        /*001a*/ 	.short	0x0064
        /*001c*/ 	.short	0x0082
	.zero		2


//--------------------- .nv.info                  --------------------------
	.section	.nv.info,"",@"SHT_CUDA_INFO"
	.align	4


	//----- nvinfo : EIATTR_REGCOUNT
	.align		4
        /*0000*/ 	.byte	0x04, 0x2f
        /*0002*/ 	.short	(.L_1 - .L_0)
	.align		4
.L_0:
        /*0004*/ 	.word	index@(_Z8soft_optPfS_)
        /*0008*/ 	.word	0x00000020


	//----- nvinfo : EIATTR_FRAME_SIZE
	.align		4
.L_1:
        /*000c*/ 	.byte	0x04, 0x11
        /*000e*/ 	.short	(.L_3 - .L_2)
	.align		4
.L_2:
        /*0010*/ 	.word	index@($__internal_1_$__cuda_sm3x_div_rn_noftz_f32_slowpath)
        /*0014*/ 	.word	0x00000000


	//----- nvinfo : EIATTR_FRAME_SIZE
	.align		4
.L_3:
        /*0018*/ 	.byte	0x04, 0x11
        /*001a*/ 	.short	(.L_5 - .L_4)
	.align		4
.L_4:
        /*001c*/ 	.word	index@($__internal_0_$__cuda_sm20_div_u16)
        /*0020*/ 	.word	0x00000000


	//----- nvinfo : EIATTR_FRAME_SIZE
	.align		4
.L_5:
        /*0024*/ 	.byte	0x04, 0x11
        /*0026*/ 	.short	(.L_7 - .L_6)
	.align		4
.L_6:
        /*0028*/ 	.word	index@(_Z8soft_optPfS_)
        /*002c*/ 	.word	0x00000000


	//----- nvinfo : EIATTR_MIN_STACK_SIZE
	.align		4
.L_7:
        /*0030*/ 	.byte	0x04, 0x12
        /*0032*/ 	.short	(.L_9 - .L_8)
	.align		4
.L_8:
        /*0034*/ 	.word	index@(_Z8soft_optPfS_)
        /*0038*/ 	.word	0x00000000
.L_9:


//--------------------- .nv.compat                --------------------------
	.section	.nv.compat,"",@"SHT_CUDA_COMPAT_INFO"
	.align	4
        /*0000*/ 	.byte	0x02, 0x09, 0x00, 0x00, 0x02, 0x02, 0x01, 0x00, 0x02, 0x05, 0x05, 0x00, 0x03, 0x07, 0x01, 0x01
        /*0010*/ 	.byte	0x02, 0x03, 0x00, 0x00, 0x02, 0x06, 0x01, 0x00, 0x04, 0x0b, 0x08, 0x00, 0x01, 0x00, 0x00, 0x00
        /*0020*/ 	.byte	0x00, 0x00, 0x00, 0x00


//--------------------- .nv.info._Z8soft_optPfS_  --------------------------
	.section	.nv.info._Z8soft_optPfS_,"",@"SHT_CUDA_INFO"
	.sectionflags	@""
	.align	4


	//----- nvinfo : EIATTR_CUDA_API_VERSION
	.align		4
        /*0000*/ 	.byte	0x04, 0x37
        /*0002*/ 	.short	(.L_11 - .L_10)
.L_10:
        /*0004*/ 	.word	0x00000082


	//----- nvinfo : EIATTR_KPARAM_INFO
	.align		4
.L_11:
        /*0008*/ 	.byte	0x04, 0x17
        /*000a*/ 	.short	(.L_13 - .L_12)
.L_12:
        /*000c*/ 	.word	0x00000000
        /*0010*/ 	.short	0x0001
        /*0012*/ 	.short	0x0008
        /*0014*/ 	.byte	0x00, 0xf5, 0x21, 0x00


	//----- nvinfo : EIATTR_KPARAM_INFO
	.align		4
.L_13:
        /*0018*/ 	.byte	0x04, 0x17
        /*001a*/ 	.short	(.L_15 - .L_14)
.L_14:
        /*001c*/ 	.word	0x00000000
        /*0020*/ 	.short	0x0000
        /*0022*/ 	.short	0x0000
        /*0024*/ 	.byte	0x00, 0xf5, 0x21, 0x00


	//----- nvinfo : EIATTR_SPARSE_MMA_MASK
	.align		4
.L_15:
        /*0028*/ 	.byte	0x03, 0x50
        /*002a*/ 	.short	0x0000


	//----- nvinfo : EIATTR_MAXREG_COUNT
	.align		4
        /*002c*/ 	.byte	0x03, 0x1b
        /*002e*/ 	.short	0x00ff


	//----- nvinfo : EIATTR_NUM_BARRIERS
	.align		4
        /*0030*/ 	.byte	0x02, 0x4c
        /*0032*/ 	.byte	0x01
	.zero		1


	//----- nvinfo : EIATTR_MERCURY_ISA_VERSION
	.align		4
        /*0034*/ 	.byte	0x03, 0x5f
        /*0036*/ 	.short	0x0101


	//----- nvinfo : EIATTR_VRC_CTA_INIT_COUNT
	.align		4
        /*0038*/ 	.byte	0x02, 0x4a
	.zero		1
	.zero		1


	//----- nvinfo : EIATTR_EXIT_INSTR_OFFSETS
	.align		4
        /*003c*/ 	.byte	0x04, 0x1c
        /*003e*/ 	.short	(.L_17 - .L_16)


	//   ....[0]....
.L_16:
        /*0040*/ 	.word	0x00000030


	//   ....[1]....
        /*0044*/ 	.word	0x00001a00


	//----- nvinfo : EIATTR_CRS_STACK_SIZE
	.align		4
.L_17:
        /*0048*/ 	.byte	0x04, 0x1e
        /*004a*/ 	.short	(.L_19 - .L_18)
.L_18:
        /*004c*/ 	.word	0x00000000


	//----- nvinfo : EIATTR_CBANK_PARAM_SIZE
	.align		4
.L_19:
        /*0050*/ 	.byte	0x03, 0x19
        /*0052*/ 	.short	0x0010


	//----- nvinfo : EIATTR_PARAM_CBANK
	.align		4
        /*0054*/ 	.byte	0x04, 0x0a
        /*0056*/ 	.short	(.L_21 - .L_20)
	.align		4
.L_20:
        /*0058*/ 	.word	index@(.nv.constant0._Z8soft_optPfS_)
        /*005c*/ 	.short	0x0380
        /*005e*/ 	.short	0x0010


	//----- nvinfo : EIATTR_SW_WAR
	.align		4
.L_21:
        /*0060*/ 	.byte	0x04, 0x36
        /*0062*/ 	.short	(.L_23 - .L_22)
.L_22:
        /*0064*/ 	.word	0x00000008
.L_23:


//--------------------- .nv.callgraph             --------------------------
	.section	.nv.callgraph,"",@"SHT_CUDA_CALLGRAPH"
	.align	4
	.sectionentsize	8
	.align		4
        /*0000*/ 	.word	0x00000000
	.align		4
        /*0004*/ 	.word	0xffffffff
	.align		4
        /*0008*/ 	.word	0x00000000
	.align		4
        /*000c*/ 	.word	0xfffffffe
	.align		4
        /*0010*/ 	.word	0x00000000
	.align		4
        /*0014*/ 	.word	0xfffffffd
	.align		4
        /*0018*/ 	.word	0x00000000
	.align		4
        /*001c*/ 	.word	0xfffffffc


//--------------------- .text._Z8soft_optPfS_     --------------------------
	.section	.text._Z8soft_optPfS_,"ax",@progbits
	.align	128
        .global         _Z8soft_optPfS_
        .type           _Z8soft_optPfS_,@function
        .size           _Z8soft_optPfS_,(.L_x_40 - _Z8soft_optPfS_)
        .other          _Z8soft_optPfS_,@"STO_CUDA_ENTRY STV_DEFAULT"
_Z8soft_optPfS_:
.text._Z8soft_optPfS_:
[----:B------:R-:W-:Y:S01]  /*0000*/  LDC R1, c[0x0][0x37c] ;  /* 0x0000df00ff017b82 */ /* 0x000fe20000000800 */
[----:B------:R-:W0:Y:S02]  /*0010*/  S2R R16, SR_CTAID.X ;  /* 0x0000000000107919 */ /* 0x000e240000002500 */
[----:B0-----:R-:W-:-:S13]  /*0020*/  ISETP.GT.U32.AND P0, PT, R16, 0x3ff, PT ;  /* 0x000003ff1000780c */ /* 0x001fda0003f04070 */
[----:B------:R-:W-:Y:S05]  /*0030*/  @P0 EXIT ;  /* 0x000000000000094d */ /* 0x000fea0003800000 */
[----:B------:R-:W0:Y:S01]  /*0040*/  S2R R11, SR_TID.X ;  /* 0x00000000000b7919 */ /* 0x000e220000002100 */
[----:B------:R-:W1:Y:S01]  /*0050*/  LDC R10, c[0x0][0x360] ;  /* 0x0000d800ff0a7b82 */ /* 0x000e620000000800 */
[----:B------:R-:W-:Y:S02]  /*0060*/  SHF.L.U32 R16, R16, 0x10, RZ ;  /* 0x0000001010107819 */ /* 0x000fe400000006ff */
[----:B------:R-:W-:-:S05]  /*0070*/  MOV R7, 0xf0 ;  /* 0x000000f000077802 */ /* 0x000fca0000000f00 */
[----:B------:R-:W2:Y:S01]  /*0080*/  LDC.64 R2, c[0x0][0x380] ;  /* 0x0000e000ff027b82 */ /* 0x000ea20000000a00 */
[----:B-1----:R-:W-:Y:S02]  /*0090*/  LOP3.LUT R4, R10, 0xffff, RZ, 0xc0, !PT ;  /* 0x0000ffff0a047812 */ /* 0x002fe400078ec0ff */
[----:B0-----:R-:W-:Y:S01]  /*00a0*/  IADD3 R0, PT, PT, R11, R10, RZ ;  /* 0x0000000a0b007210 */ /* 0x001fe20007ffe0ff */
[----:B--2---:R-:W-:-:S03]  /*00b0*/  IMAD.WIDE.U32 R2, R16, 0x4, R2 ;  /* 0x0000000410027825 */ /* 0x004fc600078e0002 */
[----:B------:R-:W-:-:S04]  /*00c0*/  LOP3.LUT R0, RZ, R0, RZ, 0x33, !PT ;  /* 0x00000000ff007212 */ /* 0x000fc800078e33ff */
[----:B------:R-:W-:-:S07]  /*00d0*/  LOP3.LUT R8, R0, 0xffff, RZ, 0xc0, !PT ;  /* 0x0000ffff00087812 */ /* 0x000fce00078ec0ff */
[----:B------:R-:W-:Y:S05]  /*00e0*/  CALL.REL.NOINC `($__internal_0_$__cuda_sm20_div_u16) ;  /* 0x0000001800487944 */ /* 0x000fea0003c00000 */
[----:B------:R-:W-:Y:S01]  /*00f0*/  LOP3.LUT R22, R22, 0x3, RZ, 0xc0, !PT ;  /* 0x0000000316167812 */ /* 0x000fe200078ec0ff */
[----:B------:R-:W0:Y:S01]  /*0100*/  LDCU.64 UR8, c[0x0][0x358] ;  /* 0x00006b00ff0877ac */ /* 0x000e220008000a00 */
[----:B------:R-:W-:Y:S01]  /*0110*/  BSSY.RECONVERGENT B0, `(.L_x_0) ;  /* 0x000002d000007945 */ /* 0x000fe20003800200 */
[----:B------:R-:W-:Y:S01]  /*0120*/  HFMA2 R12, -RZ, RZ, 0, 0 ;  /* 0x00000000ff0c7431 */ /* 0x000fe200000001ff */
[----:B------:R-:W-:Y:S02]  /*0130*/  ISETP.NE.AND P0, PT, R22, 0x2, PT ;  /* 0x000000021600780c */ /* 0x000fe40003f05270 */
[----:B------:R-:W-:Y:S02]  /*0140*/  MOV R0, 0xff800000 ;  /* 0xff80000000007802 */ /* 0x000fe40000000f00 */
[----:B------:R-:W-:-:S09]  /*0150*/  MOV R5, R11 ;  /* 0x0000000b00057202 */ /* 0x000fd20000000f00 */
[----:B------:R-:W-:Y:S05]  /*0160*/  @!P0 BRA `(.L_x_1) ;  /* 0x00000000009c8947 */ /* 0x000fea0003800000 */
[----:B------:R-:W-:Y:S01]  /*0170*/  MOV R7, RZ ;  /* 0x000000ff00077202 */ /* 0x000fe20000000f00 */
[----:B------:R-:W-:Y:S01]  /*0180*/  IMAD.MOV.U32 R12, RZ, RZ, RZ ;  /* 0x000000ffff0c7224 */ /* 0x000fe200078e00ff */
[----:B------:R-:W-:Y:S02]  /*0190*/  MOV R0, 0xff800000 ;  /* 0xff80000000007802 */ /* 0x000fe40000000f00 */
[----:B------:R-:W-:-:S07]  /*01a0*/  MOV R5, R11 ;  /* 0x0000000b00057202 */ /* 0x000fce0000000f00 */
.L_x_4:
[----:B------:R-:W-:-:S05]  /*01b0*/  IMAD.WIDE.U32 R8, R5, 0x4, R2 ;  /* 0x0000000405087825 */ /* 0x000fca00078e0002 */
[----:B0-----:R-:W2:Y:S01]  /*01c0*/  LDG.E.CONSTANT R15, desc[UR8][R8.64] ;  /* 0x00000008080f7981 */ /* 0x001ea2000c1e9900 */
[----:B------:R-:W-:Y:S01]  /*01d0*/  BSSY.RECONVERGENT B1, `(.L_x_2) ;  /* 0x0000011000017945 */ /* 0x000fe20003800200 */
[----:B------:R-:W-:Y:S01]  /*01e0*/  HFMA2 R17, -RZ, RZ, 0.96630859375, -0.0022525787353515625 ;  /* 0x3bbb989dff117431 */ /* 0x000fe200000001ff */
[----:B--2---:R-:W-:-:S13]  /*01f0*/  FSETP.GT.AND P0, PT, R15, R0, PT ;  /* 0x000000000f00720b */ /* 0x004fda0003f04000 */
[----:B------:R-:W-:Y:S05]  /*0200*/  @!P0 BRA `(.L_x_3) ;  /* 0x0000000000348947 */ /* 0x000fea0003800000 */
[----:B------:R-:W-:Y:S01]  /*0210*/  MOV R9, 0x3bbb989d ;  /* 0x3bbb989d00097802 */ /* 0x000fe20000000f00 */
[----:B------:R-:W-:Y:S01]  /*0220*/  FADD R0, R0, -R15 ;  /* 0x8000000f00007221 */ /* 0x000fe20000000000 */
[----:B------:R-:W-:-:S03]  /*0230*/  MOV R13, 0x437c0000 ;  /* 0x437c0000000d7802 */ /* 0x000fc60000000f00 */
[----:B------:R-:W-:-:S04]  /*0240*/  FFMA.SAT R4, R0, R9, 0.5 ;  /* 0x3f00000000047423 */ /* 0x000fc80000002009 */
[----:B------:R-:W-:-:S04]  /*0250*/  FFMA.RM R4, R4, R13, 12582913 ;  /* 0x4b40000104047423 */ /* 0x000fc8000000400d */
[C---:B------:R-:W-:Y:S01]  /*0260*/  FADD R9, R4.reuse, -12583039 ;  /* 0xcb40007f04097421 */ /* 0x040fe20000000000 */
[----:B------:R-:W-:-:S03]  /*0270*/  SHF.L.U32 R4, R4, 0x17, RZ ;  /* 0x0000001704047819 */ /* 0x000fc600000006ff */
[----:B------:R-:W-:-:S04]  /*0280*/  FFMA R9, R0, 1.4426950216293334961, -R9 ;  /* 0x3fb8aa3b00097823 */ /* 0x000fc80000000809 */
[----:B------:R-:W-:Y:S01]  /*0290*/  FFMA R9, R0, 1.925963033500011079e-08, R9 ;  /* 0x32a5706000097823 */ /* 0x000fe20000000009 */
[----:B------:R-:W-:-:S05]  /*02a0*/  MOV R0, R15 ;  /* 0x0000000f00007202 */ /* 0x000fca0000000f00 */
[----:B------:R-:W0:Y:S02]  /*02b0*/  MUFU.EX2 R9, R9 ;  /* 0x0000000900097308 */ /* 0x000e240000000800 */
[----:B0-----:R-:W-:-:S04]  /*02c0*/  FMUL R13, R4, R9 ;  /* 0x00000009040d7220 */ /* 0x001fc80000400000 */
[----:B------:R-:W-:-:S07]  /*02d0*/  FMUL R12, R12, R13 ;  /* 0x0000000d0c0c7220 */ /* 0x000fce0000400000 */
.L_x_3:
[----:B------:R-:W-:Y:S05]  /*02e0*/  BSYNC.RECONVERGENT B1 ;  /* 0x0000000000017941 */ /* 0x000fea0003800200 */
.L_x_2:
[----:B------:R-:W-:Y:S01]  /*02f0*/  FADD R4, -R0, R15 ;  /* 0x0000000f00047221 */ /* 0x000fe20000000100 */
[----:B------:R-:W-:Y:S01]  /*0300*/  IMAD.MOV.U32 R9, RZ, RZ, 0x437c0000 ;  /* 0x437c0000ff097424 */ /* 0x000fe200078e00ff */
[----:B------:R-:W-:Y:S02]  /*0310*/  IADD3 R7, PT, PT, R7, 0x1, RZ ;  /* 0x0000000107077810 */ /* 0x000fe40007ffe0ff */
[----:B------:R-:W-:Y:S01]  /*0320*/  FFMA.SAT R6, R4, R17, 0.5 ;  /* 0x3f00000004067423 */ /* 0x000fe20000002011 */
[----:B------:R-:W-:-:S03]  /*0330*/  IADD3 R5, PT, PT, R10, R5, RZ ;  /* 0x000000050a057210 */ /* 0x000fc60007ffe0ff */
[----:B------:R-:W-:-:S04]  /*0340*/  FFMA.RM R6, R6, R9, 12582913 ;  /* 0x4b40000106067423 */ /* 0x000fc80000004009 */
[C---:B------:R-:W-:Y:S01]  /*0350*/  FADD R9, R6.reuse, -12583039 ;  /* 0xcb40007f06097421 */ /* 0x040fe20000000000 */
[----:B------:R-:W-:-:S03]  /*0360*/  SHF.L.U32 R13, R6, 0x17, RZ ;  /* 0x00000017060d7819 */ /* 0x000fc600000006ff */
[----:B------:R-:W-:-:S04]  /*0370*/  FFMA R9, R4, 1.4426950216293334961, -R9 ;  /* 0x3fb8aa3b04097823 */ /* 0x000fc80000000809 */
[----:B------:R-:W-:Y:S01]  /*0380*/  FFMA R9, R4, 1.925963033500011079e-08, R9 ;  /* 0x32a5706004097823 */ /* 0x000fe20000000009 */
[----:B------:R-:W-:-:S04]  /*0390*/  LOP3.LUT R4, R7, R22, RZ, 0x3c, !PT ;  /* 0x0000001607047212 */ /* 0x000fc800078e3cff */
[----:B------:R-:W-:Y:S01]  /*03a0*/  ISETP.NE.AND P0, PT, R4, 0x2, PT ;  /* 0x000000020400780c */ /* 0x000fe20003f05270 */
[----:B------:R-:W0:Y:S02]  /*03b0*/  MUFU.EX2 R9, R9 ;  /* 0x0000000900097308 */ /* 0x000e240000000800 */
[----:B0-----:R-:W-:-:S10]  /*03c0*/  FFMA R12, R13, R9, R12 ;  /* 0x000000090d0c7223 */ /* 0x001fd4000000000c */
[----:B------:R-:W-:Y:S05]  /*03d0*/  @P0 BRA `(.L_x_4) ;  /* 0xfffffffc00740947 */ /* 0x000fea000383ffff */
.L_x_1:
[----:B0-----:R-:W-:Y:S05]  /*03e0*/  BSYNC.RECONVERGENT B0 ;  /* 0x0000000000007941 */ /* 0x001fea0003800200 */
.L_x_0:
[----:B------:R-:W-:Y:S01]  /*03f0*/  BSSY.RECONVERGENT B0, `(.L_x_5) ;  /* 0x000006c000007945 */ /* 0x000fe20003800200 */
[C---:B------:R-:W-:Y:S01]  /*0400*/  LEA R7, R10.reuse, R5, 0x1 ;  /* 0x000000050a077211 */ /* 0x040fe200078e08ff */
[----:B------:R-:W-:Y:S01]  /*0410*/  IMAD R9, R10, 0x3, R5 ;  /* 0x000000030a097824 */ /* 0x000fe200078e0205 */
[----:B------:R-:W-:-:S07]  /*0420*/  IADD3 R13, PT, PT, R5, R10, RZ ;  /* 0x0000000a050d7210 */ /* 0x000fce0007ffe0ff */
.L_x_8:
[----:B------:R-:W-:-:S05]  /*0430*/  IMAD.WIDE.U32 R20, R5, 0x4, R2 ;  /* 0x0000000405147825 */ /* 0x000fca00078e0002 */
[----:B------:R-:W2:Y:S01]  /*0440*/  LDG.E.CONSTANT R27, desc[UR8][R20.64] ;  /* 0x00000008141b7981 */ /* 0x000ea2000c1e9900 */
[----:B------:R-:W-:-:S06]  /*0450*/  IMAD.WIDE.U32 R18, R13, 0x4, R2 ;  /* 0x000000040d127825 */ /* 0x000fcc00078e0002 */
[----:B------:R-:W3:Y:S01]  /*0460*/  LDG.E.CONSTANT R19, desc[UR8][R18.64] ;  /* 0x0000000812137981 */ /* 0x000ee2000c1e9900 */
[----:B------:R-:W-:-:S05]  /*0470*/  IMAD.WIDE.U32 R24, R7, 0x4, R2 ;  /* 0x0000000407187825 */ /* 0x000fca00078e0002 */
[----:B------:R0:W4:Y:S01]  /*0480*/  LDG.E.CONSTANT R17, desc[UR8][R24.64] ;  /* 0x0000000818117981 */ /* 0x000122000c1e9900 */
[----:B------:R-:W-:-:S06]  /*0490*/  IMAD.WIDE.U32 R14, R9, 0x4, R2 ;  /* 0x00000004090e7825 */ /* 0x000fcc00078e0002 */
[----:B------:R1:W5:Y:S01]  /*04a0*/  LDG.E.CONSTANT R15, desc[UR8][R14.64] ;  /* 0x000000080e0f7981 */ /* 0x000362000c1e9900 */
[----:B------:R-:W-:Y:S01]  /*04b0*/  HFMA2 R6, -RZ, RZ, 3.7421875, 0 ;  /* 0x437c0000ff067431 */ /* 0x000fe200000001ff */
[----:B------:R-:W-:Y:S01]  /*04c0*/  MOV R4, 0x3bbb989d ;  /* 0x3bbb989d00047802 */ /* 0x000fe20000000f00 */
[----:B------:R-:W-:Y:S01]  /*04d0*/  BSSY.RECONVERGENT B1, `(.L_x_6) ;  /* 0x000004d000017945 */ /* 0x000fe20003800200 */
[----:B--2---:R-:W-:-:S13]  /*04e0*/  FSETP.GT.AND P1, PT, R27, R0, PT ;  /* 0x000000001b00720b */ /* 0x004fda0003f24000 */
[--C-:B------:R-:W-:Y:S01]  /*04f0*/  @P1 FADD R23, R0, -R27.reuse ;  /* 0x8000001b00171221 */ /* 0x100fe20000000000 */
[----:B------:R-:W-:-:S03]  /*0500*/  @P1 IMAD.MOV.U32 R0, RZ, RZ, R27 ;  /* 0x000000ffff001224 */ /* 0x000fc600078e001b */
[----:B------:R-:W-:Y:S02]  /*0510*/  @P1 FFMA.SAT R21, R23, R4, 0.5 ;  /* 0x3f00000017151423 */ /* 0x000fe40000002004 */
[----:B---3--:R-:W-:Y:S02]  /*0520*/  FSETP.GT.AND P2, PT, R19, R0, PT ;  /* 0x000000001300720b */ /* 0x008fe40003f44000 */
[----:B------:R-:W-:Y:S01]  /*0530*/  @P1 FFMA.RM R8, R21, R6, 12582913 ;  /* 0x4b40000115081423 */ /* 0x000fe20000004006 */
[----:B------:R-:W-:-:S03]  /*0540*/  FADD R21, -R0, R27 ;  /* 0x0000001b00157221 */ /* 0x000fc60000000100 */
[----:B------:R-:W-:Y:S01]  /*0550*/  @P1 FADD R18, R8, -12583039 ;  /* 0xcb40007f08121421 */ /* 0x000fe20000000000 */
[----:B0-----:R-:W-:-:S03]  /*0560*/  FFMA.SAT R25, R21, R4, 0.5 ;  /* 0x3f00000015197423 */ /* 0x001fc60000002004 */
[----:B------:R-:W-:Y:S01]  /*0570*/  @P1 FFMA R18, R23, 1.4426950216293334961, -R18 ;  /* 0x3fb8aa3b17121823 */ /* 0x000fe20000000812 */
[----:B-1----:R-:W-:-:S03]  /*0580*/  FFMA.RM R14, R25, R6, 12582913 ;  /* 0x4b400001190e7423 */ /* 0x002fc60000004006 */
[----:B------:R-:W-:Y:S01]  /*0590*/  @P1 FFMA R18, R23, 1.925963033500011079e-08, R18 ;  /* 0x32a5706017121823 */ /* 0x000fe20000000012 */
[----:B------:R-:W-:-:S03]  /*05a0*/  FADD R20, R14, -12583039 ;  /* 0xcb40007f0e147421 */ /* 0x000fc60000000000 */
[----:B------:R-:W0:Y:S01]  /*05b0*/  @P1 MUFU.EX2 R25, R18 ;  /* 0x0000001200191308 */ /* 0x000e220000000800 */
[----:B------:R-:W-:-:S04]  /*05c0*/  FFMA R20, R21, 1.4426950216293334961, -R20 ;  /* 0x3fb8aa3b15147823 */ /* 0x000fc80000000814 */
[----:B------:R-:W-:Y:S01]  /*05d0*/  FFMA R23, R21, 1.925963033500011079e-08, R20 ;  /* 0x32a5706015177823 */ /* 0x000fe20000000014 */
[--C-:B------:R-:W-:Y:S01]  /*05e0*/  @P2 FADD R21, R0, -R19.reuse ;  /* 0x8000001300152221 */ /* 0x100fe20000000000 */
[----:B------:R-:W-:Y:S02]  /*05f0*/  @P2 MOV R0, R19 ;  /* 0x0000001300002202 */ /* 0x000fe40000000f00 */
[----:B------:R-:W-:Y:S01]  /*0600*/  @P1 SHF.L.U32 R20, R8, 0x17, RZ ;  /* 0x0000001708141819 */ /* 0x000fe200000006ff */
[----:B------:R-:W-:Y:S01]  /*0610*/  @P2 FFMA.SAT R27, R21, R4, 0.5 ;  /* 0x3f000000151b2423 */ /* 0x000fe20000002004 */
[----:B----4-:R-:W-:Y:S01]  /*0620*/  FSETP.GT.AND P0, PT, R17, R0, PT ;  /* 0x000000001100720b */ /* 0x010fe20003f04000 */
[----:B------:R-:W-:Y:S01]  /*0630*/  FADD R19, -R0, R19 ;  /* 0x0000001300137221 */ /* 0x000fe20000000100 */
[----:B------:R-:W1:Y:S01]  /*0640*/  MUFU.EX2 R23, R23 ;  /* 0x0000001700177308 */ /* 0x000e620000000800 */
[----:B------:R-:W-:Y:S01]  /*0650*/  @P2 FFMA.RM R8, R27, R6, 12582913 ;  /* 0x4b4000011b082423 */ /* 0x000fe20000004006 */
[----:B------:R-:W-:Y:S01]  /*0660*/  SHF.L.U32 R27, R14, 0x17, RZ ;  /* 0x000000170e1b7819 */ /* 0x000fe200000006ff */
[----:B------:R-:W-:Y:S01]  /*0670*/  FFMA.SAT R29, R19, R4, 0.5 ;  /* 0x3f000000131d7423 */ /* 0x000fe20000002004 */
[----:B0-----:R-:W-:Y:S01]  /*0680*/  @P1 FMUL R25, R20, R25 ;  /* 0x0000001914191220 */ /* 0x001fe20000400000 */
[----:B------:R-:W-:-:S02]  /*0690*/  @P2 FADD R18, R8, -12583039 ;  /* 0xcb40007f08122421 */ /* 0x000fc40000000000 */
[----:B------:R-:W-:Y:S01]  /*06a0*/  FFMA.RM R14, R29, R6, 12582913 ;  /* 0x4b4000011d0e7423 */ /* 0x000fe20000004006 */
[----:B------:R-:W-:Y:S01]  /*06b0*/  @P1 FMUL R12, R12, R25 ;  /* 0x000000190c0c1220 */ /* 0x000fe20000400000 */
[C---:B------:R-:W-:Y:S02]  /*06c0*/  @P2 FFMA R18, R21.reuse, 1.4426950216293334961, -R18 ;  /* 0x3fb8aa3b15122823 */ /* 0x040fe40000000812 */
[--C-:B------:R-:W-:Y:S01]  /*06d0*/  @P0 FADD R25, R0, -R17.reuse ;  /* 0x8000001100190221 */ /* 0x100fe20000000000 */
[----:B------:R-:W-:Y:S01]  /*06e0*/  @P0 MOV R0, R17 ;  /* 0x0000001100000202 */ /* 0x000fe20000000f00 */
[----:B------:R-:W-:Y:S01]  /*06f0*/  FADD R24, R14, -12583039 ;  /* 0xcb40007f0e187421 */ /* 0x000fe20000000000 */
[----:B------:R-:W-:Y:S01]  /*0700*/  @P2 FFMA R20, R21, 1.925963033500011079e-08, R18 ;  /* 0x32a5706015142823 */ /* 0x000fe20000000012 */
[----:B------:R-:W-:Y:S01]  /*0710*/  @P0 FFMA.SAT R21, R25, R4, 0.5 ;  /* 0x3f00000019150423 */ /* 0x000fe20000002004 */
[----:B-----5:R-:W-:Y:S01]  /*0720*/  FSETP.GT.AND P1, PT, R15, R0, PT ;  /* 0x000000000f00720b */ /* 0x020fe20003f24000 */
[----:B------:R-:W-:Y:S01]  /*0730*/  FFMA R24, R19, 1.4426950216293334961, -R24 ;  /* 0x3fb8aa3b13187823 */ /* 0x000fe20000000818 */
[----:B------:R-:W-:Y:S01]  /*0740*/  FADD R17, -R0, R17 ;  /* 0x0000001100117221 */ /* 0x000fe20000000100 */
[----:B------:R-:W-:Y:S01]  /*0750*/  @P0 FFMA.RM R18, R21, R6, 12582913 ;  /* 0x4b40000115120423 */ /* 0x000fe20000004006 */
[----:B------:R-:W0:Y:S01]  /*0760*/  @P2 MUFU.EX2 R20, R20 ;  /* 0x0000001400142308 */ /* 0x000e220000000800 */
[----:B------:R-:W-:Y:S01]  /*0770*/  FFMA R21, R19, 1.925963033500011079e-08, R24 ;  /* 0x32a5706013157823 */ /* 0x000fe20000000018 */
[----:B------:R-:W-:Y:S01]  /*0780*/  FFMA.SAT R19, R17, R4, 0.5 ;  /* 0x3f00000011137423 */ /* 0x000fe20000002004 */
[----:B------:R-:W-:Y:S01]  /*0790*/  @P0 FADD R26, R18, -12583039 ;  /* 0xcb40007f121a0421 */ /* 0x000fe20000000000 */
[----:B-1----:R-:W-:Y:S01]  /*07a0*/  FFMA R12, R27, R23, R12 ;  /* 0x000000171b0c7223 */ /* 0x002fe2000000000c */
[----:B------:R-:W-:Y:S01]  /*07b0*/  @P2 SHF.L.U32 R23, R8, 0x17, RZ ;  /* 0x0000001708172819 */ /* 0x000fe200000006ff */
[----:B------:R-:W-:Y:S01]  /*07c0*/  FFMA.RM R19, R19, R6, 12582913 ;  /* 0x4b40000113137423 */ /* 0x000fe20000004006 */
[----:B------:R-:W-:Y:S01]  /*07d0*/  @P0 FFMA R26, R25, 1.4426950216293334961, -R26 ;  /* 0x3fb8aa3b191a0823 */ /* 0x000fe2000000081a */
[----:B------:R-:W1:Y:S02]  /*07e0*/  MUFU.EX2 R21, R21 ;  /* 0x0000001500157308 */ /* 0x000e640000000800 */
[----:B------:R-:W-:Y:S01]  /*07f0*/  FADD R24, R19, -12583039 ;  /* 0xcb40007f13187421 */ /* 0x000fe20000000000 */
[----:B------:R-:W-:Y:S01]  /*0800*/  @P0 FFMA R26, R25, 1.925963033500011079e-08, R26 ;  /* 0x32a57060191a0823 */ /* 0x000fe2000000001a */
[----:B------:R-:W-:-:S02]  /*0810*/  IMAD.SHL.U32 R19, R19, 0x800000, RZ ;  /* 0x0080000013137824 */ /* 0x000fc400078e00ff */
[----:B------:R-:W-:Y:S02]  /*0820*/  FFMA R24, R17, 1.4426950216293334961, -R24 ;  /* 0x3fb8aa3b11187823 */ /* 0x000fe40000000818 */
[----:B------:R-:W2:Y:S01]  /*0830*/  @P0 MUFU.EX2 R8, R26 ;  /* 0x0000001a00080308 */ /* 0x000ea20000000800 */
[----:B0-----:R-:W-:Y:S01]  /*0840*/  @P2 FMUL R23, R23, R20 ;  /* 0x0000001417172220 */ /* 0x001fe20000400000 */
[----:B------:R-:W-:Y:S01]  /*0850*/  FFMA R24, R17, 1.925963033500011079e-08, R24 ;  /* 0x32a5706011187823 */ /* 0x000fe20000000018 */
[----:B------:R-:W-:Y:S02]  /*0860*/  SHF.L.U32 R17, R14, 0x17, RZ ;  /* 0x000000170e117819 */ /* 0x000fe400000006ff */
[----:B------:R-:W-:Y:S01]  /*0870*/  @P2 FMUL R12, R12, R23 ;  /* 0x000000170c0c2220 */ /* 0x000fe20000400000 */
[----:B------:R-:W-:Y:S02]  /*0880*/  @P0 SHF.L.U32 R23, R18, 0x17, RZ ;  /* 0x0000001712170819 */ /* 0x000fe400000006ff */
[----:B------:R-:W0:Y:S01]  /*0890*/  MUFU.EX2 R24, R24 ;  /* 0x0000001800187308 */ /* 0x000e220000000800 */
[----:B-1----:R-:W-:-:S02]  /*08a0*/  FFMA R12, R17, R21, R12 ;  /* 0x00000015110c7223 */ /* 0x002fc4000000000c */
[----:B--2---:R-:W-:-:S04]  /*08b0*/  @P0 FMUL R23, R23, R8 ;  /* 0x0000000817170220 */ /* 0x004fc80000400000 */
[----:B------:R-:W-:-:S04]  /*08c0*/  @P0 FMUL R12, R12, R23 ;  /* 0x000000170c0c0220 */ /* 0x000fc80000400000 */
[----:B0-----:R-:W-:Y:S01]  /*08d0*/  FFMA R12, R19, R24, R12 ;  /* 0x00000018130c7223 */ /* 0x001fe2000000000c */
[----:B------:R-:W-:Y:S06]  /*08e0*/  @!P1 BRA `(.L_x_7) ;  /* 0x00000000002c9947 */ /* 0x000fec0003800000 */
[----:B------:R-:W-:-:S04]  /*08f0*/  FADD R17, R0, -R15 ;  /* 0x8000000f00117221 */ /* 0x000fc80000000000 */
[----:B------:R-:W-:-:S04]  /*0900*/  FFMA.SAT R19, R17, R4, 0.5 ;  /* 0x3f00000011137423 */ /* 0x000fc80000002004 */
[----:B------:R-:W-:-:S04]  /*0910*/  FFMA.RM R19, R19, R6, 12582913 ;  /* 0x4b40000113137423 */ /* 0x000fc80000004006 */
[C---:B------:R-:W-:Y:S01]  /*0920*/  FADD R0, R19.reuse, -12583039 ;  /* 0xcb40007f13007421 */ /* 0x040fe20000000000 */
[----:B------:R-:W-:-:S03]  /*0930*/  SHF.L.U32 R19, R19, 0x17, RZ ;  /* 0x0000001713137819 */ /* 0x000fc600000006ff */
[----:B------:R-:W-:-:S04]  /*0940*/  FFMA R0, R17, 1.4426950216293334961, -R0 ;  /* 0x3fb8aa3b11007823 */ /* 0x000fc80000000800 */
[----:B------:R-:W-:-:S04]  /*0950*/  FFMA R17, R17, 1.925963033500011079e-08, R0 ;  /* 0x32a5706011117823 */ /* 0x000fc80000000000 */
[----:B------:R-:W0:Y:S02]  /*0960*/  MUFU.EX2 R0, R17 ;  /* 0x0000001100007308 */ /* 0x000e240000000800 */
[----:B0-----:R-:W-:Y:S01]  /*0970*/  FMUL R19, R19, R0 ;  /* 0x0000000013137220 */ /* 0x001fe20000400000 */
[----:B------:R-:W-:-:S03]  /*0980*/  MOV R0, R15 ;  /* 0x0000000f00007202 */ /* 0x000fc60000000f00 */
[----:B------:R-:W-:-:S07]  /*0990*/  FMUL R12, R12, R19 ;  /* 0x000000130c0c7220 */ /* 0x000fce0000400000 */
.L_x_7:
[----:B------:R-:W-:Y:S05]  /*09a0*/  BSYNC.RECONVERGENT B1 ;  /* 0x0000000000017941 */ /* 0x000fea0003800200 */
.L_x_6:
[----:B------:R-:W-:Y:S01]  /*09b0*/  FADD R15, -R0, R15 ;  /* 0x0000000f000f7221 */ /* 0x000fe20000000100 */
[C-C-:B------:R-:W-:Y:S02]  /*09c0*/  IADD3 R5, PT, PT, R10.reuse, R5, R10.reuse ;  /* 0x000000050a057210 */ /* 0x140fe40007ffe00a */
[C---:B------:R-:W-:Y:S01]  /*09d0*/  LEA R7, R10.reuse, R7, 0x2 ;  /* 0x000000070a077211 */ /* 0x040fe200078e10ff */
[----:B------:R-:W-:Y:S01]  /*09e0*/  FFMA.SAT R17, R15, R4, 0.5 ;  /* 0x3f0000000f117423 */ /* 0x000fe20000002004 */
[C---:B------:R-:W-:Y:S02]  /*09f0*/  IADD3 R5, PT, PT, R10.reuse, R5, R10 ;  /* 0x000000050a057210 */ /* 0x040fe40007ffe00a */
[C---:B------:R-:W-:Y:S01]  /*0a00*/  LEA R9, R10.reuse, R9, 0x2 ;  /* 0x000000090a097211 */ /* 0x040fe200078e10ff */
[----:B------:R-:W-:Y:S01]  /*0a10*/  FFMA.RM R17, R17, R6, 12582913 ;  /* 0x4b40000111117423 */ /* 0x000fe20000004006 */
[----:B------:R-:W-:Y:S02]  /*0a20*/  ISETP.GE.U32.AND P0, PT, R5, 0x10000, PT ;  /* 0x000100000500780c */ /* 0x000fe40003f06070 */
[----:B------:R-:W-:Y:S01]  /*0a30*/  LEA R13, R10, R13, 0x2 ;  /* 0x0000000d0a0d7211 */ /* 0x000fe200078e10ff */
[C---:B------:R-:W-:Y:S01]  /*0a40*/  FADD R4, R17.reuse, -12583039 ;  /* 0xcb40007f11047421 */ /* 0x040fe20000000000 */
[----:B------:R-:W-:-:S03]  /*0a50*/  SHF.L.U32 R17, R17, 0x17, RZ ;  /* 0x0000001711117819 */ /* 0x000fc600000006ff */
[----:B------:R-:W-:-:S04]  /*0a60*/  FFMA R4, R15, 1.4426950216293334961, -R4 ;  /* 0x3fb8aa3b0f047823 */ /* 0x000fc80000000804 */
[----:B------:R-:W-:-:S06]  /*0a70*/  FFMA R4, R15, 1.925963033500011079e-08, R4 ;  /* 0x32a570600f047823 */ /* 0x000fcc0000000004 */
[----:B------:R-:W0:Y:S02]  /*0a80*/  MUFU.EX2 R4, R4 ;  /* 0x0000000400047308 */ /* 0x000e240000000800 */
[----:B0-----:R-:W-:Y:S01]  /*0a90*/  FFMA R12, R17, R4, R12 ;  /* 0x00000004110c7223 */ /* 0x001fe2000000000c */
[----:B------:R-:W-:Y:S06]  /*0aa0*/  @!P0 BRA `(.L_x_8) ;  /* 0xfffffff800608947 */ /* 0x000fec000383ffff */
[----:B------:R-:W-:Y:S05]  /*0ab0*/  BSYNC.RECONVERGENT B0 ;  /* 0x0000000000007941 */ /* 0x000fea0003800200 */
.L_x_5:
[----:B------:R-:W0:Y:S08]  /*0ac0*/  S2UR UR5, SR_CgaCtaId ;  /* 0x00000000000579c3 */ /* 0x000e300000008800 */
[----:B------:R-:W-:Y:S01]  /*0ad0*/  BAR.SYNC.DEFER_BLOCKING 0x0 ;  /* 0x0000000000007b1d */ /* 0x000fe20000010000 */
[----:B------:R-:W-:-:S05]  /*0ae0*/  ISETP.GE.U32.AND P0, PT, R10, 0x2, PT ;  /* 0x000000020a00780c */ /* 0x000fca0003f06070 */
[----:B------:R-:W1:Y:S02]  /*0af0*/  F2F.F64.F32 R6, R0 ;  /* 0x0000000000067310 */ /* 0x000e640000201800 */
[----:B------:R-:W2:Y:S01]  /*0b00*/  S2UR UR6, SR_CgaCtaId ;  /* 0x00000000000679c3 */ /* 0x000ea20000008800 */
[----:B------:R-:W-:Y:S02]  /*0b10*/  UMOV UR4, 0x400 ;  /* 0x0000040000047882 */ /* 0x000fe40000000000 */
[----:B0-----:R-:W-:-:S03]  /*0b20*/  ULEA UR4, UR5, UR4, 0x18 ;  /* 0x0000000405047291 */ /* 0x001fc6000f8ec0ff */
[----:B------:R-:W-:-:S03]  /*0b30*/  UMOV UR5, 0x400 ;  /* 0x0000040000057882 */ /* 0x000fc60000000000 */
[----:B------:R-:W-:Y:S01]  /*0b40*/  LEA R4, R11, UR4, 0x3 ;  /* 0x000000040b047c11 */ /* 0x000fe2000f8e18ff */
[----:B--2---:R-:W-:-:S04]  /*0b50*/  ULEA UR5, UR6, UR5, 0x18 ;  /* 0x0000000506057291 */ /* 0x004fc8000f8ec0ff */
[----:B-1----:R0:W-:Y:S01]  /*0b60*/  STS.64 [R4], R6 ;  /* 0x0000000604007388 */ /* 0x0021e20000000a00 */
[----:B------:R-:W-:Y:S06]  /*0b70*/  BAR.SYNC.DEFER_BLOCKING 0x0 ;  /* 0x0000000000007b1d */ /* 0x000fec0000010000 */
[----:B------:R-:W-:Y:S05]  /*0b80*/  @!P0 BRA `(.L_x_9) ;  /* 0x00000000004c8947 */ /* 0x000fea0003800000 */
[----:B------:R-:W-:-:S07]  /*0b90*/  MOV R5, R10 ;  /* 0x0000000a00057202 */ /* 0x000fce0000000f00 */
.L_x_10:
[----:B------:R-:W-:-:S04]  /*0ba0*/  SHF.R.U32.HI R13, RZ, 0x1, R5 ;  /* 0x00000001ff0d7819 */ /* 0x000fc80000011605 */
[----:B------:R-:W-:-:S13]  /*0bb0*/  ISETP.GE.U32.AND P0, PT, R11, R13, PT ;  /* 0x0000000d0b00720c */ /* 0x000fda0003f06070 */
[----:B------:R-:W-:Y:S01]  /*0bc0*/  @!P0 IMAD R8, R13, 0x8, R4 ;  /* 0x000000080d088824 */ /* 0x000fe200078e0204 */
[----:B0-----:R-:W0:Y:S05]  /*0bd0*/  @!P0 LDS.64 R6, [R4] ;  /* 0x0000000004068984 */ /* 0x001e2a0000000a00 */
[----:B------:R-:W1:Y:S01]  /*0be0*/  @!P0 LDS.64 R8, [R8] ;  /* 0x0000000008088984 */ /* 0x000e620000000a00 */
[----:B0-----:R-:W-:Y:S01]  /*0bf0*/  @!P0 MOV R14, R7 ;  /* 0x00000007000e8202 */ /* 0x001fe20000000f00 */
[----:B-1----:R-:W-:Y:S01]  /*0c00*/  @!P0 DSETP.MAX.AND P1, P2, R6, R8, PT ;  /* 0x000000080600822a */ /* 0x002fe20003a2f000 */
[----:B------:R-:W-:Y:S02]  /*0c10*/  @!P0 MOV R15, R9 ;  /* 0x00000009000f8202 */ /* 0x000fe40000000f00 */
[----:B------:R-:W-:-:S03]  /*0c20*/  @!P0 MOV R7, R8 ;  /* 0x0000000800078202 */ /* 0x000fc60000000f00 */
[----:B------:R-:W-:Y:S02]  /*0c30*/  @!P0 FSEL R14, R14, R15, P1 ;  /* 0x0000000f0e0e8208 */ /* 0x000fe40000800000 */
[----:B------:R-:W-:Y:S02]  /*0c40*/  @!P0 LOP3.LUT R15, R15, 0x80000, RZ, 0xfc, !PT ;  /* 0x000800000f0f8812 */ /* 0x000fe400078efcff */
[----:B------:R-:W-:Y:S02]  /*0c50*/  @!P0 SEL R6, R6, R7, P1 ;  /* 0x0000000706068207 */ /* 0x000fe40000800000 */
[----:B------:R-:W-:-:S05]  /*0c60*/  @!P0 SEL R7, R15, R14, P2 ;  /* 0x0000000e0f078207 */ /* 0x000fca0001000000 */
[----:B------:R1:W-:Y:S01]  /*0c70*/  @!P0 STS.64 [R4], R6 ;  /* 0x0000000604008388 */ /* 0x0003e20000000a00 */
[----:B------:R-:W-:Y:S01]  /*0c80*/  BAR.SYNC.DEFER_BLOCKING 0x0 ;  /* 0x0000000000007b1d */ /* 0x000fe20000010000 */
[----:B------:R-:W-:Y:S02]  /*0c90*/  ISETP.GT.U32.AND P0, PT, R5, 0x3, PT ;  /* 0x000000030500780c */ /* 0x000fe40003f04070 */
[----:B------:R-:W-:-:S11]  /*0ca0*/  MOV R5, R13 ;  /* 0x0000000d00057202 */ /* 0x000fd60000000f00 */
[----:B-1----:R-:W-:Y:S05]  /*0cb0*/  @P0 BRA `(.L_x_10) ;  /* 0xfffffffc00b80947 */ /* 0x002fea000383ffff */
.L_x_9:
[----:B0-----:R-:W0:Y:S01]  /*0cc0*/  LDS.64 R6, [UR5] ;  /* 0x00000005ff067984 */ /* 0x001e220008000a00 */
[----:B------:R-:W-:Y:S01]  /*0cd0*/  MOV R5, 0x3bbb989d ;  /* 0x3bbb989d00057802 */ /* 0x000fe20000000f00 */
[----:B------:R-:W1:Y:S01]  /*0ce0*/  S2UR UR5, SR_CgaCtaId ;  /* 0x00000000000579c3 */ /* 0x000e620000008800 */
[----:B------:R-:W-:Y:S01]  /*0cf0*/  MOV R8, 0x437c0000 ;  /* 0x437c000000087802 */ /* 0x000fe20000000f00 */
[----:B------:R-:W-:-:S06]  /*0d00*/  UMOV UR4, 0x400 ;  /* 0x0000040000047882 */ /* 0x000fcc0000000000 */
[----:B------:R-:W-:Y:S01]  /*0d10*/  BAR.SYNC.DEFER_BLOCKING 0x0 ;  /* 0x0000000000007b1d */ /* 0x000fe20000010000 */
[----:B------:R-:W-:Y:S01]  /*0d20*/  ISETP.GE.U32.AND P0, PT, R10, 0x2, PT ;  /* 0x000000020a00780c */ /* 0x000fe20003f06070 */
[----:B-1----:R-:W-:-:S04]  /*0d30*/  ULEA UR4, UR5, UR4, 0x18 ;  /* 0x0000000405047291 */ /* 0x002fc8000f8ec0ff */
[----:B0-----:R-:W0:Y:S02]  /*0d40*/  F2F.F32.F64 R9, R6 ;  /* 0x0000000600097310 */ /* 0x001e240000301000 */
[----:B0-----:R-:W-:-:S04]  /*0d50*/  FADD R0, R0, -R9 ;  /* 0x8000000900007221 */ /* 0x001fc80000000000 */
[----:B------:R-:W-:-:S04]  /*0d60*/  FFMA.SAT R5, R0, R5, 0.5 ;  /* 0x3f00000000057423 */ /* 0x000fc80000002005 */
[----:B------:R-:W-:-:S04]  /*0d70*/  FFMA.RM R5, R5, R8, 12582913 ;  /* 0x4b40000105057423 */ /* 0x000fc80000004008 */
[C---:B------:R-:W-:Y:S01]  /*0d80*/  FADD R13, R5.reuse, -12583039 ;  /* 0xcb40007f050d7421 */ /* 0x040fe20000000000 */
[----:B------:R-:W-:-:S03]  /*0d90*/  SHF.L.U32 R5, R5, 0x17, RZ ;  /* 0x0000001705057819 */ /* 0x000fc600000006ff */
[----:B------:R-:W-:-:S04]  /*0da0*/  FFMA R13, R0, 1.4426950216293334961, -R13 ;  /* 0x3fb8aa3b000d7823 */ /* 0x000fc8000000080d */
[----:B------:R-:W-:-:S04]  /*0db0*/  FFMA R13, R0, 1.925963033500011079e-08, R13 ;  /* 0x32a57060000d7823 */ /* 0x000fc8000000000d */
[----:B------:R-:W0:Y:S02]  /*0dc0*/  MUFU.EX2 R0, R13 ;  /* 0x0000000d00007308 */ /* 0x000e240000000800 */
[----:B0-----:R-:W-:-:S04]  /*0dd0*/  FMUL R5, R5, R0 ;  /* 0x0000000005057220 */ /* 0x001fc80000400000 */
[----:B------:R-:W-:-:S04]  /*0de0*/  FMUL R5, R12, R5 ;  /* 0x000000050c057220 */ /* 0x000fc80000400000 */
[----:B------:R-:W0:Y:S02]  /*0df0*/  F2F.F64.F32 R6, R5 ;  /* 0x0000000500067310 */ /* 0x000e240000201800 */
[----:B0-----:R0:W-:Y:S01]  /*0e00*/  STS.64 [R4], R6 ;  /* 0x0000000604007388 */ /* 0x0011e20000000a00 */
[----:B------:R-:W-:Y:S06]  /*0e10*/  BAR.SYNC.DEFER_BLOCKING 0x0 ;  /* 0x0000000000007b1d */ /* 0x000fec0000010000 */
[----:B------:R-:W-:Y:S05]  /*0e20*/  @!P0 BRA `(.L_x_11) ;  /* 0x0000000000308947 */ /* 0x000fea0003800000 */
[----:B------:R-:W-:-:S07]  /*0e30*/  IMAD.MOV.U32 R0, RZ, RZ, R10 ;  /* 0x000000ffff007224 */ /* 0x000fce00078e000a */
.L_x_12:
[----:B------:R-:W-:-:S04]  /*0e40*/  SHF.R.U32.HI R8, RZ, 0x1, R0 ;  /* 0x00000001ff087819 */ /* 0x000fc80000011600 */
[----:B------:R-:W-:-:S13]  /*0e50*/  ISETP.GE.U32.AND P0, PT, R11, R8, PT ;  /* 0x000000080b00720c */ /* 0x000fda0003f06070 */
[----:B------:R-:W-:Y:S01]  /*0e60*/  @!P0 LEA R5, R8, R4, 0x3 ;  /* 0x0000000408058211 */ /* 0x000fe200078e18ff */
[----:B------:R-:W-:Y:S04]  /*0e70*/  @!P0 LDS.64 R12, [R4] ;  /* 0x00000000040c8984 */ /* 0x000fe80000000a00 */
[----:B0-----:R-:W0:Y:S02]  /*0e80*/  @!P0 LDS.64 R6, [R5] ;  /* 0x0000000005068984 */ /* 0x001e240000000a00 */
[----:B0-----:R-:W-:-:S07]  /*0e90*/  @!P0 DADD R6, R6, R12 ;  /* 0x0000000006068229 */ /* 0x001fce000000000c */
[----:B------:R1:W-:Y:S01]  /*0ea0*/  @!P0 STS.64 [R4], R6 ;  /* 0x0000000604008388 */ /* 0x0003e20000000a00 */
[----:B------:R-:W-:Y:S01]  /*0eb0*/  BAR.SYNC.DEFER_BLOCKING 0x0 ;  /* 0x0000000000007b1d */ /* 0x000fe20000010000 */
[----:B------:R-:W-:Y:S02]  /*0ec0*/  ISETP.GT.U32.AND P0, PT, R0, 0x3, PT ;  /* 0x000000030000780c */ /* 0x000fe40003f04070 */
[----:B------:R-:W-:-:S11]  /*0ed0*/  MOV R0, R8 ;  /* 0x0000000800007202 */ /* 0x000fd60000000f00 */
[----:B-1----:R-:W-:Y:S05]  /*0ee0*/  @P0 BRA `(.L_x_12) ;  /* 0xfffffffc00d40947 */ /* 0x002fea000383ffff */
.L_x_11:
[----:B0-----:R-:W0:Y:S01]  /*0ef0*/  LDS.64 R4, [UR4] ;  /* 0x00000004ff047984 */ /* 0x001e220008000a00 */
[----:B------:R-:W-:Y:S01]  /*0f00*/  BAR.SYNC.DEFER_BLOCKING 0x0 ;  /* 0x0000000000007b1d */ /* 0x000fe20000010000 */
[----:B------:R-:W-:-:S05]  /*0f10*/  ISETP.NE.AND P0, PT, R22, 0x2, PT ;  /* 0x000000021600780c */ /* 0x000fca0003f05270 */
[----:B------:R-:W-:Y:S01]  /*0f20*/  BSSY.RECONVERGENT B0, `(.L_x_13) ;  /* 0x0000027000007945 */ /* 0x000fe20003800200 */
[----:B0-----:R0:W1:Y:S07]  /*0f30*/  F2F.F32.F64 R8, R4 ;  /* 0x0000000400087310 */ /* 0x00106e0000301000 */
[----:B------:R-:W-:Y:S05]  /*0f40*/  @!P0 BRA `(.L_x_14) ;  /* 0x0000000000908947 */ /* 0x000fea0003800000 */
[----:B0-----:R-:W0:Y:S01]  /*0f50*/  LDC.64 R4, c[0x0][0x388] ;  /* 0x0000e200ff047b82 */ /* 0x001e220000000a00 */
[----:B------:R-:W-:-:S07]  /*0f60*/  HFMA2 R13, -RZ, RZ, 0, 0 ;  /* 0x00000000ff0d7431 */ /* 0x000fce00000001ff */
.L_x_17:
[----:B------:R-:W-:-:S06]  /*0f70*/  IMAD.WIDE.U32 R6, R11, 0x4, R2 ;  /* 0x000000040b067825 */ /* 0x000fcc00078e0002 */
[----:B------:R-:W2:Y:S01]  /*0f80*/  LDG.E.CONSTANT R6, desc[UR8][R6.64] ;  /* 0x0000000806067981 */ /* 0x000ea2000c1e9900 */
[----:B------:R-:W-:Y:S01]  /*0f90*/  MOV R15, 0x3bbb989d ;  /* 0x3bbb989d000f7802 */ /* 0x000fe20000000f00 */
[----:B------:R-:W-:Y:S01]  /*0fa0*/  BSSY.RECONVERGENT B1, `(.L_x_15) ;  /* 0x0000016000017945 */ /* 0x000fe20003800200 */
[----:B------:R-:W-:Y:S01]  /*0fb0*/  MOV R17, 0x437c0000 ;  /* 0x437c000000117802 */ /* 0x000fe20000000f00 */
[----:B--2---:R-:W-:-:S04]  /*0fc0*/  FADD R0, -R9, R6 ;  /* 0x0000000609007221 */ /* 0x004fc80000000100 */
[----:B------:R-:W-:-:S04]  /*0fd0*/  FFMA.SAT R12, R0, R15, 0.5 ;  /* 0x3f000000000c7423 */ /* 0x000fc8000000200f */
[----:B------:R-:W-:Y:S02]  /*0fe0*/  FFMA.RM R12, R12, R17, 12582913 ;  /* 0x4b4000010c0c7423 */ /* 0x000fe40000004011 */
[----:B-1----:R-:W1:Y:S02]  /*0ff0*/  MUFU.RCP R17, R8 ;  /* 0x0000000800117308 */ /* 0x002e640000001000 */
[----:B------:R-:W-:-:S04]  /*1000*/  FADD R15, R12, -12583039 ;  /* 0xcb40007f0c0f7421 */ /* 0x000fc80000000000 */
[----:B------:R-:W-:-:S04]  /*1010*/  FFMA R15, R0, 1.4426950216293334961, -R15 ;  /* 0x3fb8aa3b000f7823 */ /* 0x000fc8000000080f */
[----:B------:R-:W-:Y:S01]  /*1020*/  FFMA R15, R0, 1.925963033500011079e-08, R15 ;  /* 0x32a57060000f7823 */ /* 0x000fe2000000000f */
[----:B------:R-:W-:-:S05]  /*1030*/  SHF.L.U32 R0, R12, 0x17, RZ ;  /* 0x000000170c007819 */ /* 0x000fca00000006ff */
[----:B------:R-:W2:Y:S01]  /*1040*/  MUFU.EX2 R15, R15 ;  /* 0x0000000f000f7308 */ /* 0x000ea20000000800 */
[----:B-1----:R-:W-:-:S04]  /*1050*/  FFMA R6, -R8, R17, 1 ;  /* 0x3f80000008067423 */ /* 0x002fc80000000111 */
[----:B------:R-:W-:Y:S01]  /*1060*/  FFMA R17, R17, R6, R17 ;  /* 0x0000000611117223 */ /* 0x000fe20000000011 */
[----:B--2---:R-:W-:-:S04]  /*1070*/  FMUL R0, R0, R15 ;  /* 0x0000000f00007220 */ /* 0x004fc80000400000 */
[----:B------:R-:W1:Y:S01]  /*1080*/  FCHK P0, R0, R8 ;  /* 0x0000000800007302 */ /* 0x000e620000000000 */
[----:B------:R-:W-:-:S04]  /*1090*/  FFMA R6, R0, R17, RZ ;  /* 0x0000001100067223 */ /* 0x000fc800000000ff */
[----:B------:R-:W-:-:S04]  /*10a0*/  FFMA R7, -R8, R6, R0 ;  /* 0x0000000608077223 */ /* 0x000fc80000000100 */
[----:B------:R-:W-:Y:S01]  /*10b0*/  FFMA R17, R17, R7, R6 ;  /* 0x0000000711117223 */ /* 0x000fe20000000006 */
[----:B-1----:R-:W-:Y:S06]  /*10c0*/  @!P0 BRA `(.L_x_16) ;  /* 0x00000000000c8947 */ /* 0x002fec0003800000 */
[----:B------:R-:W-:-:S07]  /*10d0*/  MOV R6, 0x10f0 ;  /* 0x000010f000067802 */ /* 0x000fce0000000f00 */
[----:B0-----:R-:W-:Y:S05]  /*10e0*/  CALL.REL.NOINC `($__internal_1_$__cuda_sm3x_div_rn_noftz_f32_slowpath) ;  /* 0x0000000800987944 */ /* 0x001fea0003c00000 */
[----:B------:R-:W-:-:S07]  /*10f0*/  MOV R17, R0 ;  /* 0x0000000000117202 */ /* 0x000fce0000000f00 */
.L_x_16:
[----:B------:R-:W-:Y:S05]  /*1100*/  BSYNC.RECONVERGENT B1 ;  /* 0x0000000000017941 */ /* 0x000fea0003800200 */
.L_x_15:
[----:B------:R-:W-:Y:S01]  /*1110*/  IMAD.IADD R7, R16, 0x1, R11 ;  /* 0x0000000110077824 */ /* 0x000fe200078e020b */
[----:B------:R-:W-:Y:S02]  /*1120*/  IADD3 R13, PT, PT, R13, 0x1, RZ ;  /* 0x000000010d0d7810 */ /* 0x000fe40007ffe0ff */
[----:B------:R-:W-:Y:S01]  /*1130*/  IADD3 R11, PT, PT, R10, R11, RZ ;  /* 0x0000000b0a0b7210 */ /* 0x000fe20007ffe0ff */
[----:B0-----:R-:W-:Y:S01]  /*1140*/  IMAD.WIDE.U32 R6, R7, 0x4, R4 ;  /* 0x0000000407067825 */ /* 0x001fe200078e0004 */
[----:B------:R-:W-:-:S04]  /*1150*/  LOP3.LUT R0, R13, R22, RZ, 0x3c, !PT ;  /* 0x000000160d007212 */ /* 0x000fc800078e3cff */
[----:B------:R2:W-:Y:S01]  /*1160*/  STG.E desc[UR8][R6.64], R17 ;  /* 0x0000001106007986 */ /* 0x0005e2000c101908 */
[----:B------:R-:W-:-:S13]  /*1170*/  ISETP.NE.AND P0, PT, R0, 0x2, PT ;  /* 0x000000020000780c */ /* 0x000fda0003f05270 */
[----:B--2---:R-:W-:Y:S05]  /*1180*/  @P0 BRA `(.L_x_17) ;  /* 0xfffffffc00780947 */ /* 0x004fea000383ffff */
.L_x_14:
[----:B------:R-:W-:Y:S05]  /*1190*/  BSYNC.RECONVERGENT B0 ;  /* 0x0000000000007941 */ /* 0x000fea0003800200 */
.L_x_13:
[----:B0-----:R-:W0:Y:S01]  /*11a0*/  LDC.64 R4, c[0x0][0x388] ;  /* 0x0000e200ff047b82 */ /* 0x001e220000000a00 */
[C---:B------:R-:W-:Y:S01]  /*11b0*/  IADD3 R15, PT, PT, R11.reuse, R16, RZ ;  /* 0x000000100b0f7210 */ /* 0x040fe20007ffe0ff */
[C---:B------:R-:W-:Y:S01]  /*11c0*/  IMAD R19, R10.reuse, 0x3, R11 ;  /* 0x000000030a137824 */ /* 0x040fe200078e020b */
[----:B------:R-:W-:Y:S02]  /*11d0*/  IADD3 R13, PT, PT, R11, R10, RZ ;  /* 0x0000000a0b0d7210 */ /* 0x000fe40007ffe0ff */
[C---:B------:R-:W-:Y:S01]  /*11e0*/  LEA R17, R10.reuse, R11, 0x1 ;  /* 0x0000000b0a117211 */ /* 0x040fe200078e08ff */
[----:B------:R-:W-:Y:S01]  /*11f0*/  IMAD R27, R10, 0x3, R15 ;  /* 0x000000030a1b7824 */ /* 0x000fe200078e020f */
[----:B------:R-:W-:Y:S02]  /*1200*/  IADD3 R23, PT, PT, R16, R13, RZ ;  /* 0x0000000d10177210 */ /* 0x000fe40007ffe0ff */
[----:B------:R-:W-:-:S07]  /*1210*/  LEA R25, R10, R15, 0x1 ;  /* 0x0000000f0a197211 */ /* 0x000fce00078e08ff */
.L_x_26:
[----:B------:R-:W-:-:S06]  /*1220*/  IMAD.WIDE.U32 R6, R11, 0x4, R2 ;  /* 0x000000040b067825 */ /* 0x000fcc00078e0002 */
[----:B------:R-:W2:Y:S01]  /*1230*/  LDG.E.CONSTANT R6, desc[UR8][R6.64] ;  /* 0x0000000806067981 */ /* 0x000ea2000c1e9900 */
[----:B------:R-:W-:Y:S02]  /*1240*/  HFMA2 R29, -RZ, RZ, 3.7421875, 0 ;  /* 0x437c0000ff1d7431 */ /* 0x000fe400000001ff */
[----:B------:R-:W-:Y:S01]  /*1250*/  IMAD.MOV.U32 R21, RZ, RZ, 0x3bbb989d ;  /* 0x3bbb989dff157424 */ /* 0x000fe200078e00ff */
[----:B------:R-:W-:Y:S01]  /*1260*/  BSSY.RECONVERGENT B0, `(.L_x_18) ;  /* 0x0000016000007945 */ /* 0x000fe20003800200 */
[----:B--2---:R-:W-:-:S04]  /*1270*/  FADD R0, -R9, R6 ;  /* 0x0000000609007221 */ /* 0x004fc80000000100 */
[----:B------:R-:W-:-:S04]  /*1280*/  FFMA.SAT R12, R0, R21, 0.5 ;  /* 0x3f000000000c7423 */ /* 0x000fc80000002015 */
[----:B------:R-:W-:Y:S02]  /*1290*/  FFMA.RM R12, R12, R29, 12582913 ;  /* 0x4b4000010c0c7423 */ /* 0x000fe4000000401d */
[----:B-1----:R-:W1:Y:S02]  /*12a0*/  MUFU.RCP R29, R8 ;  /* 0x00000008001d7308 */ /* 0x002e640000001000 */
[C---:B------:R-:W-:Y:S01]  /*12b0*/  FADD R21, R12.reuse, -12583039 ;  /* 0xcb40007f0c157421 */ /* 0x040fe20000000000 */
[----:B------:R-:W-:-:S03]  /*12c0*/  SHF.L.U32 R12, R12, 0x17, RZ ;  /* 0x000000170c0c7819 */ /* 0x000fc600000006ff */
[----:B------:R-:W-:-:S04]  /*12d0*/  FFMA R21, R0, 1.4426950216293334961, -R21 ;  /* 0x3fb8aa3b00157823 */ /* 0x000fc80000000815 */
[----:B------:R-:W-:-:S04]  /*12e0*/  FFMA R14, R0, 1.925963033500011079e-08, R21 ;  /* 0x32a57060000e7823 */ /* 0x000fc80000000015 */
        /* <DEDUP_REMOVED lines=9> */
[----:B------:R-:W-:Y:S02]  /*1380*/  MOV R0, R7 ;  /* 0x0000000700007202 */ /* 0x000fe40000000f00 */
[----:B------:R-:W-:-:S07]  /*1390*/  MOV R6, 0x13b0 ;  /* 0x000013b000067802 */ /* 0x000fce0000000f00 */
[----:B0-----:R-:W-:Y:S05]  /*13a0*/  CALL.REL.NOINC `($__internal_1_$__cuda_sm3x_div_rn_noftz_f32_slowpath) ;  /* 0x0000000400e87944 */ /* 0x001fea0003c00000 */
[----:B------:R-:W-:-:S07]  /*13b0*/  MOV R21, R0 ;  /* 0x0000000000157202 */ /* 0x000fce0000000f00 */
.L_x_19:
[----:B------:R-:W-:Y:S05]  /*13c0*/  BSYNC.RECONVERGENT B0 ;  /* 0x0000000000007941 */ /* 0x000fea0003800200 */
.L_x_18:
[----:B------:R-:W-:-:S06]  /*13d0*/  IMAD.WIDE.U32 R6, R13, 0x4, R2 ;  /* 0x000000040d067825 */ /* 0x000fcc00078e0002 */
[----:B------:R-:W2:Y:S01]  /*13e0*/  LDG.E.CONSTANT R6, desc[UR8][R6.64] ;  /* 0x0000000806067981 */ /* 0x000ea2000c1e9900 */
[----:B------:R-:W-:Y:S01]  /*13f0*/  HFMA2 R29, -RZ, RZ, 0.96630859375, -0.0022525787353515625 ;  /* 0x3bbb989dff1d7431 */ /* 0x000fe200000001ff */
[----:B------:R-:W-:Y:S01]  /*1400*/  MOV R14, 0x437c0000 ;  /* 0x437c0000000e7802 */ /* 0x000fe20000000f00 */
[----:B------:R-:W1:Y:S01]  /*1410*/  MUFU.RCP R18, R8 ;  /* 0x0000000800127308 */ /* 0x000e620000001000 */
[----:B------:R-:W-:Y:S01]  /*1420*/  BSSY.RECONVERGENT B0, `(.L_x_20) ;  /* 0x0000017000007945 */ /* 0x000fe20003800200 */
[----:B--2---:R-:W-:Y:S01]  /*1430*/  FADD R0, -R9, R6 ;  /* 0x0000000609007221 */ /* 0x004fe20000000100 */
[----:B0-----:R-:W-:-:S04]  /*1440*/  IMAD.WIDE.U32 R6, R15, 0x4, R4 ;  /* 0x000000040f067825 */ /* 0x001fc800078e0004 */
[----:B------:R-:W-:Y:S01]  /*1450*/  FFMA.SAT R12, R0, R29, 0.5 ;  /* 0x3f000000000c7423 */ /* 0x000fe2000000201d */
[----:B------:R0:W-:Y:S03]  /*1460*/  STG.E desc[UR8][R6.64], R21 ;  /* 0x0000001506007986 */ /* 0x0001e6000c101908 */
[----:B------:R-:W-:-:S04]  /*1470*/  FFMA.RM R12, R12, R14, 12582913 ;  /* 0x4b4000010c0c7423 */ /* 0x000fc8000000400e */
[C---:B------:R-:W-:Y:S01]  /*1480*/  FADD R29, R12.reuse, -12583039 ;  /* 0xcb40007f0c1d7421 */ /* 0x040fe20000000000 */
[----:B------:R-:W-:-:S03]  /*1490*/  SHF.L.U32 R12, R12, 0x17, RZ ;  /* 0x000000170c0c7819 */ /* 0x000fc600000006ff */
[----:B------:R-:W-:-:S04]  /*14a0*/  FFMA R29, R0, 1.4426950216293334961, -R29 ;  /* 0x3fb8aa3b001d7823 */ /* 0x000fc8000000081d */
[----:B------:R-:W-:Y:S01]  /*14b0*/  FFMA R14, R0, 1.925963033500011079e-08, R29 ;  /* 0x32a57060000e7823 */ /* 0x000fe2000000001d */
[----:B-1----:R-:W-:-:S03]  /*14c0*/  FFMA R0, -R8, R18, 1 ;  /* 0x3f80000008007423 */ /* 0x002fc60000000112 */
[----:B------:R-:W1:Y:S01]  /*14d0*/  MUFU.EX2 R29, R14 ;  /* 0x0000000e001d7308 */ /* 0x000e620000000800 */
[----:B------:R-:W-:Y:S01]  /*14e0*/  FFMA R0, R18, R0, R18 ;  /* 0x0000000012007223 */ /* 0x000fe20000000012 */
[----:B-1----:R-:W-:-:S06]  /*14f0*/  FMUL R16, R12, R29 ;  /* 0x0000001d0c107220 */ /* 0x002fcc0000400000 */
[----:B------:R-:W1:Y:S01]  /*1500*/  FCHK P0, R16, R8 ;  /* 0x0000000810007302 */ /* 0x000e620000000000 */
[----:B------:R-:W-:-:S04]  /*1510*/  FFMA R29, R0, R16, RZ ;  /* 0x00000010001d7223 */ /* 0x000fc800000000ff */
[----:B------:R-:W-:-:S04]  /*1520*/  FFMA R12, -R8, R29, R16 ;  /* 0x0000001d080c7223 */ /* 0x000fc80000000110 */
[----:B------:R-:W-:Y:S01]  /*1530*/  FFMA R29, R0, R12, R29 ;  /* 0x0000000c001d7223 */ /* 0x000fe2000000001d */
[----:B01----:R-:W-:Y:S06]  /*1540*/  @!P0 BRA `(.L_x_21) ;  /* 0x0000000000108947 */ /* 0x003fec0003800000 */
[----:B------:R-:W-:Y:S01]  /*1550*/  IMAD.MOV.U32 R0, RZ, RZ, R16 ;  /* 0x000000ffff007224 */ /* 0x000fe200078e0010 */
[----:B------:R-:W-:-:S07]  /*1560*/  MOV R6, 0x1580 ;  /* 0x0000158000067802 */ /* 0x000fce0000000f00 */
[----:B------:R-:W-:Y:S05]  /*1570*/  CALL.REL.NOINC `($__internal_1_$__cuda_sm3x_div_rn_noftz_f32_slowpath) ;  /* 0x0000000400747944 */ /* 0x000fea0003c00000 */
[----:B------:R-:W-:-:S07]  /*1580*/  MOV R29, R0 ;  /* 0x00000000001d7202 */ /* 0x000fce0000000f00 */
.L_x_21:
[----:B------:R-:W-:Y:S05]  /*1590*/  BSYNC.RECONVERGENT B0 ;  /* 0x0000000000007941 */ /* 0x000fea0003800200 */
.L_x_20:
[----:B------:R-:W-:-:S06]  /*15a0*/  IMAD.WIDE.U32 R6, R17, 0x4, R2 ;  /* 0x0000000411067825 */ /* 0x000fcc00078e0002 */
[----:B------:R-:W2:Y:S01]  /*15b0*/  LDG.E.CONSTANT R6, desc[UR8][R6.64] ;  /* 0x0000000806067981 */ /* 0x000ea2000c1e9900 */
[----:B------:R-:W-:Y:S01]  /*15c0*/  HFMA2 R21, -RZ, RZ, 0.96630859375, -0.0022525787353515625 ;  /* 0x3bbb989dff157431 */ /* 0x000fe200000001ff */
[----:B------:R-:W-:Y:S01]  /*15d0*/  MOV R14, 0x437c0000 ;  /* 0x437c0000000e7802 */ /* 0x000fe20000000f00 */
[----:B------:R-:W0:Y:S01]  /*15e0*/  MUFU.RCP R16, R8 ;  /* 0x0000000800107308 */ /* 0x000e220000001000 */
[----:B------:R-:W-:Y:S01]  /*15f0*/  BSSY.RECONVERGENT B0, `(.L_x_22) ;  /* 0x0000018000007945 */ /* 0x000fe20003800200 */
[----:B------:R-:W-:Y:S01]  /*1600*/  IADD3 R11, PT, PT, R10, R11, R10 ;  /* 0x0000000b0a0b7210 */ /* 0x000fe20007ffe00a */
[----:B--2---:R-:W-:Y:S01]  /*1610*/  FADD R0, -R9, R6 ;  /* 0x0000000609007221 */ /* 0x004fe20000000100 */
[----:B------:R-:W-:-:S04]  /*1620*/  IMAD.WIDE.U32 R6, R23, 0x4, R4 ;  /* 0x0000000417067825 */ /* 0x000fc800078e0004 */
[----:B------:R-:W-:Y:S01]  /*1630*/  FFMA.SAT R12, R0, R21, 0.5 ;  /* 0x3f000000000c7423 */ /* 0x000fe20000002015 */
[----:B------:R1:W-:Y:S03]  /*1640*/  STG.E desc[UR8][R6.64], R29 ;  /* 0x0000001d06007986 */ /* 0x0003e6000c101908 */
[----:B------:R-:W-:-:S04]  /*1650*/  FFMA.RM R12, R12, R14, 12582913 ;  /* 0x4b4000010c0c7423 */ /* 0x000fc8000000400e */
[C---:B------:R-:W-:Y:S01]  /*1660*/  FADD R21, R12.reuse, -12583039 ;  /* 0xcb40007f0c157421 */ /* 0x040fe20000000000 */
[----:B------:R-:W-:-:S03]  /*1670*/  SHF.L.U32 R12, R12, 0x17, RZ ;  /* 0x000000170c0c7819 */ /* 0x000fc600000006ff */
[----:B------:R-:W-:-:S04]  /*1680*/  FFMA R21, R0, 1.4426950216293334961, -R21 ;  /* 0x3fb8aa3b00157823 */ /* 0x000fc80000000815 */
[----:B------:R-:W-:Y:S01]  /*1690*/  FFMA R14, R0, 1.925963033500011079e-08, R21 ;  /* 0x32a57060000e7823 */ /* 0x000fe20000000015 */
[----:B0-----:R-:W-:-:S03]  /*16a0*/  FFMA R0, -R8, R16, 1 ;  /* 0x3f80000008007423 */ /* 0x001fc60000000110 */
[----:B------:R-:W0:Y:S01]  /*16b0*/  MUFU.EX2 R21, R14 ;  /* 0x0000000e00157308 */ /* 0x000e220000000800 */
[----:B------:R-:W-:Y:S01]  /*16c0*/  FFMA R0, R16, R0, R16 ;  /* 0x0000000010007223 */ /* 0x000fe20000000010 */
[----:B0-----:R-:W-:-:S06]  /*16d0*/  FMUL R16, R12, R21 ;  /* 0x000000150c107220 */ /* 0x001fcc0000400000 */
[----:B------:R-:W0:Y:S01]  /*16e0*/  FCHK P0, R16, R8 ;  /* 0x0000000810007302 */ /* 0x000e220000000000 */
[----:B------:R-:W-:-:S04]  /*16f0*/  FFMA R21, R0, R16, RZ ;  /* 0x0000001000157223 */ /* 0x000fc800000000ff */
[----:B------:R-:W-:-:S04]  /*1700*/  FFMA R12, -R8, R21, R16 ;  /* 0x00000015080c7223 */ /* 0x000fc80000000110 */
[----:B------:R-:W-:Y:S01]  /*1710*/  FFMA R21, R0, R12, R21 ;  /* 0x0000000c00157223 */ /* 0x000fe20000000015 */
[----:B01----:R-:W-:Y:S06]  /*1720*/  @!P0 BRA `(.L_x_23) ;  /* 0x0000000000108947 */ /* 0x003fec0003800000 */
[----:B------:R-:W-:Y:S02]  /*1730*/  MOV R0, R16 ;  /* 0x0000001000007202 */ /* 0x000fe40000000f00 */
[----:B------:R-:W-:-:S07]  /*1740*/  MOV R6, 0x1760 ;  /* 0x0000176000067802 */ /* 0x000fce0000000f00 */
[----:B------:R-:W-:Y:S05]  /*1750*/  CALL.REL.NOINC `($__internal_1_$__cuda_sm3x_div_rn_noftz_f32_slowpath) ;  /* 0x0000000000fc7944 */ /* 0x000fea0003c00000 */
[----:B------:R-:W-:-:S07]  /*1760*/  MOV R21, R0 ;  /* 0x0000000000157202 */ /* 0x000fce0000000f00 */
.L_x_23:
[----:B------:R-:W-:Y:S05]  /*1770*/  BSYNC.RECONVERGENT B0 ;  /* 0x0000000000007941 */ /* 0x000fea0003800200 */
.L_x_22:
[----:B------:R-:W-:-:S06]  /*1780*/  IMAD.WIDE.U32 R6, R19, 0x4, R2 ;  /* 0x0000000413067825 */ /* 0x000fcc00078e0002 */
[----:B------:R-:W2:Y:S01]  /*1790*/  LDG.E.CONSTANT R6, desc[UR8][R6.64] ;  /* 0x0000000806067981 */ /* 0x000ea2000c1e9900 */
[----:B------:R-:W-:Y:S02]  /*17a0*/  HFMA2 R29, -RZ, RZ, 0.96630859375, -0.0022525787353515625 ;  /* 0x3bbb989dff1d7431 */ /* 0x000fe400000001ff */
[----:B------:R-:W-:Y:S01]  /*17b0*/  IMAD.MOV.U32 R14, RZ, RZ, 0x437c0000 ;  /* 0x437c0000ff0e7424 */ /* 0x000fe200078e00ff */
[----:B------:R-:W-:Y:S01]  /*17c0*/  BSSY.RECONVERGENT B0, `(.L_x_24) ;  /* 0x0000017000007945 */ /* 0x000fe20003800200 */
[----:B--2---:R-:W-:Y:S01]  /*17d0*/  FADD R0, -R9, R6 ;  /* 0x0000000609007221 */ /* 0x004fe20000000100 */
[----:B------:R-:W-:-:S04]  /*17e0*/  IMAD.WIDE.U32 R6, R25, 0x4, R4 ;  /* 0x0000000419067825 */ /* 0x000fc800078e0004 */
[----:B------:R-:W-:Y:S01]  /*17f0*/  FFMA.SAT R12, R0, R29, 0.5 ;  /* 0x3f000000000c7423 */ /* 0x000fe2000000201d */
[----:B------:R0:W-:Y:S03]  /*1800*/  STG.E desc[UR8][R6.64], R21 ;  /* 0x0000001506007986 */ /* 0x0001e6000c101908 */
[----:B------:R-:W-:Y:S02]  /*1810*/  FFMA.RM R12, R12, R14, 12582913 ;  /* 0x4b4000010c0c7423 */ /* 0x000fe4000000400e */
[----:B------:R-:W1:Y:S02]  /*1820*/  MUFU.RCP R14, R8 ;  /* 0x00000008000e7308 */ /* 0x000e640000001000 */
[C---:B------:R-:W-:Y:S01]  /*1830*/  FADD R29, R12.reuse, -12583039 ;  /* 0xcb40007f0c1d7421 */ /* 0x040fe20000000000 */
[----:B------:R-:W-:-:S03]  /*1840*/  SHF.L.U32 R12, R12, 0x17, RZ ;  /* 0x000000170c0c7819 */ /* 0x000fc600000006ff */
[----:B------:R-:W-:-:S04]  /*1850*/  FFMA R29, R0, 1.4426950216293334961, -R29 ;  /* 0x3fb8aa3b001d7823 */ /* 0x000fc8000000081d */
[----:B------:R-:W-:-:S06]  /*1860*/  FFMA R29, R0, 1.925963033500011079e-08, R29 ;  /* 0x32a57060001d7823 */ /* 0x000fcc000000001d */
        /* <DEDUP_REMOVED lines=8> */
[----:B01----:R-:W-:Y:S06]  /*18f0*/  @!P0 BRA `(.L_x_25) ;  /* 0x00000000000c8947 */ /* 0x003fec0003800000 */
[----:B------:R-:W-:Y:S02]  /*1900*/  MOV R0, R29 ;  /* 0x0000001d00007202 */ /* 0x000fe40000000f00 */
[----:B------:R-:W-:-:S07]  /*1910*/  MOV R6, 0x1930 ;  /* 0x0000193000067802 */ /* 0x000fce0000000f00 */
[----:B------:R-:W-:Y:S05]  /*1920*/  CALL.REL.NOINC `($__internal_1_$__cuda_sm3x_div_rn_noftz_f32_slowpath) ;  /* 0x0000000000887944 */ /* 0x000fea0003c00000 */
.L_x_25:
[----:B------:R-:W-:Y:S05]  /*1930*/  BSYNC.RECONVERGENT B0 ;  /* 0x0000000000007941 */ /* 0x000fea0003800200 */
.L_x_24:
[----:B------:R-:W-:Y:S01]  /*1940*/  IMAD.WIDE.U32 R6, R27, 0x4, R4 ;  /* 0x000000041b067825 */ /* 0x000fe200078e0004 */
[C---:B------:R-:W-:Y:S02]  /*1950*/  IADD3 R11, PT, PT, R10.reuse, R11, R10 ;  /* 0x0000000b0a0b7210 */ /* 0x040fe40007ffe00a */
[C---:B------:R-:W-:Y:S01]  /*1960*/  LEA R17, R10.reuse, R17, 0x2 ;  /* 0x000000110a117211 */ /* 0x040fe200078e10ff */
[C---:B------:R-:W-:Y:S01]  /*1970*/  IMAD R15, R10.reuse, 0x4, R15 ;  /* 0x000000040a0f7824 */ /* 0x040fe200078e020f */
[----:B------:R2:W-:Y:S01]  /*1980*/  STG.E desc[UR8][R6.64], R0 ;  /* 0x0000000006007986 */ /* 0x0005e2000c101908 */
[----:B------:R-:W-:Y:S02]  /*1990*/  ISETP.GE.U32.AND P0, PT, R11, 0x10000, PT ;  /* 0x000100000b00780c */ /* 0x000fe40003f06070 */
[C---:B------:R-:W-:Y:S02]  /*19a0*/  LEA R19, R10.reuse, R19, 0x2 ;  /* 0x000000130a137211 */ /* 0x040fe400078e10ff */
[----:B------:R-:W-:-:S02]  /*19b0*/  LEA R13, R10, R13, 0x2 ;  /* 0x0000000d0a0d7211 */ /* 0x000fc400078e10ff */
[C---:B------:R-:W-:Y:S02]  /*19c0*/  LEA R23, R10.reuse, R23, 0x2 ;  /* 0x000000170a177211 */ /* 0x040fe400078e10ff */
[C---:B------:R-:W-:Y:S02]  /*19d0*/  LEA R25, R10.reuse, R25, 0x2 ;  /* 0x000000190a197211 */ /* 0x040fe400078e10ff */
[----:B------:R-:W-:-:S03]  /*19e0*/  LEA R27, R10, R27, 0x2 ;  /* 0x0000001b0a1b7211 */ /* 0x000fc600078e10ff */
[----:B--2---:R-:W-:Y:S05]  /*19f0*/  @!P0 BRA `(.L_x_26) ;  /* 0xfffffff800088947 */ /* 0x004fea000383ffff */
[----:B------:R-:W-:Y:S05]  /*1a00*/  EXIT ;  /* 0x000000000000794d */ /* 0x000fea0003800000 */
        .weak           $__internal_0_$__cuda_sm20_div_u16
        .type           $__internal_0_$__cuda_sm20_div_u16,@function
        .size           $__internal_0_$__cuda_sm20_div_u16,($__internal_1_$__cuda_sm3x_div_rn_noftz_f32_slowpath - $__internal_0_$__cuda_sm20_div_u16)
$__internal_0_$__cuda_sm20_div_u16:
[----:B------:R-:W0:Y:S01]  /*1a10*/  I2F.U16 R0, R4 ;  /* 0x0000000400007306 */ /* 0x000e220000101000 */
[----:B------:R-:W-:Y:S02]  /*1a20*/  MOV R5, 0x4b800000 ;  /* 0x4b80000000057802 */ /* 0x000fe40000000f00 */
[C---:B0-----:R-:W-:Y:S02]  /*1a30*/  FSETP.GEU.AND P1, PT, |R0|.reuse, 1.175494350822287508e-38, PT ;  /* 0x008000000000780b */ /* 0x041fe40003f2e200 */
[----:B------:R-:W-:Y:S02]  /*1a40*/  FSETP.GT.AND P0, PT, |R0|, 8.50705917302346158658e+37, PT ;  /* 0x7e8000000000780b */ /* 0x000fe40003f04200 */
[----:B------:R-:W-:-:S04]  /*1a50*/  FSEL R5, R5, 1, !P1 ;  /* 0x3f80000005057808 */ /* 0x000fc80004800000 */
[----:B------:R-:W-:Y:S02]  /*1a60*/  FSEL R5, R5, 0.25, !P0 ;  /* 0x3e80000005057808 */ /* 0x000fe40004000000 */
[----:B------:R-:W-:Y:S02]  /*1a70*/  ISETP.NE.U32.AND P0, PT, R4, RZ, PT ;  /* 0x000000ff0400720c */ /* 0x000fe40003f05070 */
[----:B------:R-:W-:Y:S01]  /*1a80*/  MOV R4, R7 ;  /* 0x0000000700047202 */ /* 0x000fe20000000f00 */
[----:B------:R-:W-:Y:S01]  /*1a90*/  FMUL R6, R0, R5 ;  /* 0x0000000500067220 */ /* 0x000fe20000400000 */
[----:B------:R-:W-:-:S04]  /*1aa0*/  LOP3.LUT R0, R8, 0xffff, RZ, 0xc0, !PT ;  /* 0x0000ffff08007812 */ /* 0x000fc800078ec0ff */
[----:B------:R-:W-:Y:S01]  /*1ab0*/  I2FP.F32.U32.RZ R0, R0 ;  /* 0x0000000000007245 */ /* 0x000fe2000020d000 */
[----:B------:R-:W0:Y:S02]  /*1ac0*/  MUFU.RCP R6, R6 ;  /* 0x0000000600067308 */ /* 0x000e240000001000 */
[----:B0-----:R-:W-:-:S05]  /*1ad0*/  FMUL R5, R5, R6 ;  /* 0x0000000605057220 */ /* 0x001fca0000400000 */
[----:B------:R-:W-:-:S05]  /*1ae0*/  IADD3 R5, PT, PT, R5, 0x2, RZ ;  /* 0x0000000205057810 */ /* 0x000fca0007ffe0ff */
[----:B------:R-:W-:Y:S01]  /*1af0*/  FMUL.RZ R0, R0, R5 ;  /* 0x0000000500007220 */ /* 0x000fe2000040c000 */
[----:B------:R-:W-:-:S05]  /*1b00*/  HFMA2 R5, -RZ, RZ, 0, 0 ;  /* 0x00000000ff057431 */ /* 0x000fca00000001ff */
[----:B------:R-:W0:Y:S02]  /*1b10*/  F2I.U32.TRUNC.NTZ R0, R0 ;  /* 0x0000000000007305 */ /* 0x000e24000020f000 */
[----:B0-----:R-:W-:Y:S02]  /*1b20*/  LOP3.LUT R22, R0, 0xffff, RZ, 0xc0, !PT ;  /* 0x0000ffff00167812 */ /* 0x001fe400078ec0ff */
[----:B------:R-:W-:Y:S01]  /*1b30*/  @!P0 MOV R22, 0xffffffff ;  /* 0xffffffff00168802 */ /* 0x000fe20000000f00 */
[----:B------:R-:W-:Y:S06]  /*1b40*/  RET.REL.NODEC R4 `(_Z8soft_optPfS_) ;  /* 0xffffffe4042c7950 */ /* 0x000fec0003c3ffff */
        .weak           $__internal_1_$__cuda_sm3x_div_rn_noftz_f32_slowpath
        .type           $__internal_1_$__cuda_sm3x_div_rn_noftz_f32_slowpath,@function
        .size           $__internal_1_$__cuda_sm3x_div_rn_noftz_f32_slowpath,(.L_x_40 - $__internal_1_$__cuda_sm3x_div_rn_noftz_f32_slowpath)
$__internal_1_$__cuda_sm3x_div_rn_noftz_f32_slowpath:
[----:B------:R-:W-:Y:S01]  /*1b50*/  SHF.R.U32.HI R12, RZ, 0x17, R8 ;  /* 0x00000017ff0c7819 */ /* 0x000fe20000011608 */
[----:B------:R-:W-:Y:S01]  /*1b60*/  BSSY.RECONVERGENT B2, `(.L_x_27) ;  /* 0x0000063000027945 */ /* 0x000fe20003800200 */
[----:B------:R-:W-:Y:S02]  /*1b70*/  SHF.R.U32.HI R7, RZ, 0x17, R0 ;  /* 0x00000017ff077819 */ /* 0x000fe40000011600 */
[----:B------:R-:W-:Y:S02]  /*1b80*/  LOP3.LUT R12, R12, 0xff, RZ, 0xc0, !PT ;  /* 0x000000ff0c0c7812 */ /* 0x000fe400078ec0ff */
[----:B------:R-:W-:Y:S02]  /*1b90*/  LOP3.LUT R7, R7, 0xff, RZ, 0xc0, !PT ;  /* 0x000000ff07077812 */ /* 0x000fe400078ec0ff */
[----:B------:R-:W-:Y:S02]  /*1ba0*/  IADD3 R18, PT, PT, R12, -0x1, RZ ;  /* 0xffffffff0c127810 */ /* 0x000fe40007ffe0ff */
[----:B------:R-:W-:Y:S01]  /*1bb0*/  MOV R21, R8 ;  /* 0x0000000800157202 */ /* 0x000fe20000000f00 */
[----:B------:R-:W-:Y:S01]  /*1bc0*/  VIADD R20, R7, 0xffffffff ;  /* 0xffffffff07147836 */ /* 0x000fe20000000000 */
[----:B------:R-:W-:-:S04]  /*1bd0*/  ISETP.GT.U32.AND P0, PT, R18, 0xfd, PT ;  /* 0x000000fd1200780c */ /* 0x000fc80003f04070 */
[----:B------:R-:W-:-:S13]  /*1be0*/  ISETP.GT.U32.OR P0, PT, R20, 0xfd, P0 ;  /* 0x000000fd1400780c */ /* 0x000fda0000704470 */
[----:B------:R-:W-:Y:S01]  /*1bf0*/  @!P0 MOV R14, RZ ;  /* 0x000000ff000e8202 */ /* 0x000fe20000000f00 */
[----:B------:R-:W-:Y:S06]  /*1c00*/  @!P0 BRA `(.L_x_28) ;  /* 0x00000000005c8947 */ /* 0x000fec0003800000 */
[----:B------:R-:W-:Y:S02]  /*1c10*/  FSETP.GTU.FTZ.AND P0, PT, |R0|, +INF , PT ;  /* 0x7f8000000000780b */ /* 0x000fe40003f1c200 */
[----:B------:R-:W-:-:S04]  /*1c20*/  FSETP.GTU.FTZ.AND P1, PT, |R8|, +INF , PT ;  /* 0x7f8000000800780b */ /* 0x000fc80003f3c200 */
[----:B------:R-:W-:-:S13]  /*1c30*/  PLOP3.LUT P0, PT, P0, P1, PT, 0xf8, 0x8f ;  /* 0x00000000008f781c */ /* 0x000fda0000703f70 */
[----:B------:R-:W-:Y:S05]  /*1c40*/  @P0 BRA `(.L_x_29) ;  /* 0x00000004004c0947 */ /* 0x000fea0003800000 */
[----:B------:R-:W-:-:S13]  /*1c50*/  LOP3.LUT P0, RZ, R21, 0x7fffffff, R0, 0xc8, !PT ;  /* 0x7fffffff15ff7812 */ /* 0x000fda000780c800 */
[----:B------:R-:W-:Y:S05]  /*1c60*/  @!P0 BRA `(.L_x_30) ;  /* 0x00000004003c8947 */ /* 0x000fea0003800000 */
[----:B------:R-:W-:Y:S02]  /*1c70*/  FSETP.NEU.FTZ.AND P2, PT, |R0|, +INF , PT ;  /* 0x7f8000000000780b */ /* 0x000fe40003f5d200 */
[----:B------:R-:W-:Y:S02]  /*1c80*/  FSETP.NEU.FTZ.AND P1, PT, |R8|, +INF , PT ;  /* 0x7f8000000800780b */ /* 0x000fe40003f3d200 */
[----:B------:R-:W-:-:S11]  /*1c90*/  FSETP.NEU.FTZ.AND P0, PT, |R0|, +INF , PT ;  /* 0x7f8000000000780b */ /* 0x000fd60003f1d200 */
[----:B------:R-:W-:Y:S05]  /*1ca0*/  @!P1 BRA !P2, `(.L_x_30) ;  /* 0x00000004002c9947 */ /* 0x000fea0005000000 */
[----:B------:R-:W-:-:S04]  /*1cb0*/  LOP3.LUT P2, RZ, R0, 0x7fffffff, RZ, 0xc0, !PT ;  /* 0x7fffffff00ff7812 */ /* 0x000fc8000784c0ff */
[----:B------:R-:W-:-:S13]  /*1cc0*/  PLOP3.LUT P1, PT, P1, P2, PT, 0x2f, 0xf2 ;  /* 0x0000000000f2781c */ /* 0x000fda0000f24577 */
[----:B------:R-:W-:Y:S05]  /*1cd0*/  @P1 BRA `(.L_x_31) ;  /* 0x0000000400181947 */ /* 0x000fea0003800000 */
[----:B------:R-:W-:-:S04]  /*1ce0*/  LOP3.LUT P1, RZ, R21, 0x7fffffff, RZ, 0xc0, !PT ;  /* 0x7fffffff15ff7812 */ /* 0x000fc8000782c0ff */
[----:B------:R-:W-:-:S13]  /*1cf0*/  PLOP3.LUT P0, PT, P0, P1, PT, 0x2f, 0xf2 ;  /* 0x0000000000f2781c */ /* 0x000fda0000702577 */
[----:B------:R-:W-:Y:S05]  /*1d00*/  @P0 BRA `(.L_x_32) ;  /* 0x0000000400000947 */ /* 0x000fea0003800000 */
[----:B------:R-:W-:Y:S02]  /*1d10*/  ISETP.GE.AND P0, PT, R20, RZ, PT ;  /* 0x000000ff1400720c */ /* 0x000fe40003f06270 */
[----:B------:R-:W-:-:S11]  /*1d20*/  ISETP.GE.AND P1, PT, R18, RZ, PT ;  /* 0x000000ff1200720c */ /* 0x000fd60003f26270 */
[----:B------:R-:W-:Y:S01]  /*1d30*/  @P0 MOV R14, RZ ;  /* 0x000000ff000e0202 */ /* 0x000fe20000000f00 */
[----:B------:R-:W-:Y:S01]  /*1d40*/  @!P0 FFMA R0, R0, 1.84467440737095516160e+19, RZ ;  /* 0x5f80000000008823 */ /* 0x000fe200000000ff */
[----:B------:R-:W-:Y:S01]  /*1d50*/  @!P0 MOV R14, 0xffffffc0 ;  /* 0xffffffc0000e8802 */ /* 0x000fe20000000f00 */
[----:B------:R-:W-:-:S03]  /*1d60*/  @!P1 FFMA R21, R8, 1.84467440737095516160e+19, RZ ;  /* 0x5f80000008159823 */ /* 0x000fc600000000ff */
[----:B------:R-:W-:-:S07]  /*1d70*/  @!P1 IADD3 R14, PT, PT, R14, 0x40, RZ ;  /* 0x000000400e0e9810 */ /* 0x000fce0007ffe0ff */
.L_x_28:
[----:B------:R-:W-:Y:S01]  /*1d80*/  LEA R18, R12, 0xc0800000, 0x17 ;  /* 0xc08000000c127811 */ /* 0x000fe200078eb8ff */
[----:B------:R-:W-:Y:S01]  /*1d90*/  BSSY.RECONVERGENT B3, `(.L_x_33) ;  /* 0x0000036000037945 */ /* 0x000fe20003800200 */
[----:B------:R-:W-:Y:S02]  /*1da0*/  IADD3 R7, PT, PT, R7, -0x7f, RZ ;  /* 0xffffff8107077810 */ /* 0x000fe40007ffe0ff */
[----:B------:R-:W-:Y:S02]  /*1db0*/  IADD3 R24, PT, PT, -R18, R21, RZ ;  /* 0x0000001512187210 */ /* 0x000fe40007ffe1ff */
[C---:B------:R-:W-:Y:S01]  /*1dc0*/  IADD3 R12, PT, PT, R7.reuse, 0x7f, -R12 ;  /* 0x0000007f070c7810 */ /* 0x040fe20007ffe80c */
[----:B------:R-:W-:Y:S01]  /*1dd0*/  IMAD R0, R7, -0x800000, R0 ;  /* 0xff80000007007824 */ /* 0x000fe200078e0200 */
[----:B------:R-:W0:Y:S01]  /*1de0*/  MUFU.RCP R18, R24 ;  /* 0x0000001800127308 */ /* 0x000e220000001000 */
[----:B------:R-:W-:Y:S02]  /*1df0*/  FADD.FTZ R21, -R24, -RZ ;  /* 0x800000ff18157221 */ /* 0x000fe40000010100 */
[----:B------:R-:W-:-:S02]  /*1e00*/  IMAD.IADD R14, R12, 0x1, R14 ;  /* 0x000000010c0e7824 */ /* 0x000fc400078e020e */
[----:B0-----:R-:W-:-:S04]  /*1e10*/  FFMA R29, R18, R21, 1 ;  /* 0x3f800000121d7423 */ /* 0x001fc80000000015 */
[----:B------:R-:W-:-:S04]  /*1e20*/  FFMA R29, R18, R29, R18 ;  /* 0x0000001d121d7223 */ /* 0x000fc80000000012 */
[----:B------:R-:W-:-:S04]  /*1e30*/  FFMA R18, R0, R29, RZ ;  /* 0x0000001d00127223 */ /* 0x000fc800000000ff */
[----:B------:R-:W-:-:S04]  /*1e40*/  FFMA R20, R21, R18, R0 ;  /* 0x0000001215147223 */ /* 0x000fc80000000000 */
[----:B------:R-:W-:-:S04]  /*1e50*/  FFMA R20, R29, R20, R18 ;  /* 0x000000141d147223 */ /* 0x000fc80000000012 */
[----:B------:R-:W-:-:S04]  /*1e60*/  FFMA R21, R21, R20, R0 ;  /* 0x0000001415157223 */ /* 0x000fc80000000000 */
[----:B------:R-:W-:-:S05]  /*1e70*/  FFMA R0, R29, R21, R20 ;  /* 0x000000151d007223 */ /* 0x000fca0000000014 */
[----:B------:R-:W-:-:S04]  /*1e80*/  SHF.R.U32.HI R7, RZ, 0x17, R0 ;  /* 0x00000017ff077819 */ /* 0x000fc80000011600 */
[----:B------:R-:W-:-:S04]  /*1e90*/  LOP3.LUT R7, R7, 0xff, RZ, 0xc0, !PT ;  /* 0x000000ff07077812 */ /* 0x000fc800078ec0ff */
[----:B------:R-:W-:-:S04]  /*1ea0*/  IADD3 R7, PT, PT, R7, R14, RZ ;  /* 0x0000000e07077210 */ /* 0x000fc80007ffe0ff */
[----:B------:R-:W-:-:S04]  /*1eb0*/  IADD3 R12, PT, PT, R7, -0x1, RZ ;  /* 0xffffffff070c7810 */ /* 0x000fc80007ffe0ff */
[----:B------:R-:W-:-:S13]  /*1ec0*/  ISETP.GE.U32.AND P0, PT, R12, 0xfe, PT ;  /* 0x000000fe0c00780c */ /* 0x000fda0003f06070 */
[----:B------:R-:W-:Y:S05]  /*1ed0*/  @!P0 BRA `(.L_x_34) ;  /* 0x0000000000808947 */ /* 0x000fea0003800000 */
[----:B------:R-:W-:-:S13]  /*1ee0*/  ISETP.GT.AND P0, PT, R7, 0xfe, PT ;  /* 0x000000fe0700780c */ /* 0x000fda0003f04270 */
[----:B------:R-:W-:Y:S05]  /*1ef0*/  @P0 BRA `(.L_x_35) ;  /* 0x00000000006c0947 */ /* 0x000fea0003800000 */
[----:B------:R-:W-:-:S13]  /*1f00*/  ISETP.GE.AND P0, PT, R7, 0x1, PT ;  /* 0x000000010700780c */ /* 0x000fda0003f06270 */
[----:B------:R-:W-:Y:S05]  /*1f10*/  @P0 BRA `(.L_x_36) ;  /* 0x0000000000740947 */ /* 0x000fea0003800000 */
[----:B------:R-:W-:Y:S02]  /*1f20*/  ISETP.GE.AND P0, PT, R7, -0x18, PT ;  /* 0xffffffe80700780c */ /* 0x000fe40003f06270 */
[----:B------:R-:W-:-:S11]  /*1f30*/  LOP3.LUT R0, R0, 0x80000000, RZ, 0xc0, !PT ;  /* 0x8000000000007812 */ /* 0x000fd600078ec0ff */
[----:B------:R-:W-:Y:S05]  /*1f40*/  @!P0 BRA `(.L_x_36) ;  /* 0x0000000000688947 */ /* 0x000fea0003800000 */
[CCC-:B------:R-:W-:Y:S01]  /*1f50*/  FFMA.RZ R12, R29.reuse, R21.reuse, R20.reuse ;  /* 0x000000151d0c7223 */ /* 0x1c0fe2000000c014 */
[CCC-:B------:R-:W-:Y:S01]  /*1f60*/  FFMA.RP R14, R29.reuse, R21.reuse, R20.reuse ;  /* 0x000000151d0e7223 */ /* 0x1c0fe20000008014 */
[----:B------:R-:W-:Y:S01]  /*1f70*/  FFMA.RM R21, R29, R21, R20 ;  /* 0x000000151d157223 */ /* 0x000fe20000004014 */
[C---:B------:R-:W-:Y:S02]  /*1f80*/  IADD3 R29, PT, PT, R7.reuse, 0x20, RZ ;  /* 0x00000020071d7810 */ /* 0x040fe40007ffe0ff */
[----:B------:R-:W-:Y:S02]  /*1f90*/  LOP3.LUT R12, R12, 0x7fffff, RZ, 0xc0, !PT ;  /* 0x007fffff0c0c7812 */ /* 0x000fe400078ec0ff */
[C---:B------:R-:W-:Y:S02]  /*1fa0*/  ISETP.NE.AND P2, PT, R7.reuse, RZ, PT ;  /* 0x000000ff0700720c */ /* 0x040fe40003f45270 */
[----:B------:R-:W-:Y:S02]  /*1fb0*/  LOP3.LUT R12, R12, 0x800000, RZ, 0xfc, !PT ;  /* 0x008000000c0c7812 */ /* 0x000fe400078efcff */
[----:B------:R-:W-:-:S02]  /*1fc0*/  ISETP.NE.AND P1, PT, R7, RZ, PT ;  /* 0x000000ff0700720c */ /* 0x000fc40003f25270 */
[----:B------:R-:W-:Y:S02]  /*1fd0*/  IADD3 R7, PT, PT, -R7, RZ, RZ ;  /* 0x000000ff07077210 */ /* 0x000fe40007ffe1ff */
[----:B------:R-:W-:Y:S02]  /*1fe0*/  SHF.L.U32 R29, R12, R29, RZ ;  /* 0x0000001d0c1d7219 */ /* 0x000fe400000006ff */
[----:B------:R-:W-:Y:S02]  /*1ff0*/  FSETP.NEU.FTZ.AND P0, PT, R14, R21, PT ;  /* 0x000000150e00720b */ /* 0x000fe40003f1d000 */
[----:B------:R-:W-:Y:S02]  /*2000*/  SEL R7, R7, RZ, P2 ;  /* 0x000000ff07077207 */ /* 0x000fe40001000000 */
[----:B------:R-:W-:Y:S02]  /*2010*/  ISETP.NE.AND P1, PT, R29, RZ, P1 ;  /* 0x000000ff1d00720c */ /* 0x000fe40000f25270 */
[----:B------:R-:W-:-:S02]  /*2020*/  SHF.R.U32.HI R7, RZ, R7, R12 ;  /* 0x00000007ff077219 */ /* 0x000fc4000001160c */
[----:B------:R-:W-:Y:S02]  /*2030*/  PLOP3.LUT P0, PT, P0, P1, PT, 0xf8, 0x8f ;  /* 0x00000000008f781c */ /* 0x000fe40000703f70 */
[----:B------:R-:W-:Y:S02]  /*2040*/  SHF.R.U32.HI R21, RZ, 0x1, R7 ;  /* 0x00000001ff157819 */ /* 0x000fe40000011607 */
[----:B------:R-:W-:-:S04]  /*2050*/  SEL R12, RZ, 0x1, !P0 ;  /* 0x00000001ff0c7807 */ /* 0x000fc80004000000 */
[----:B------:R-:W-:-:S04]  /*2060*/  LOP3.LUT R12, R12, 0x1, R21, 0xf8, !PT ;  /* 0x000000010c0c7812 */ /* 0x000fc800078ef815 */
[----:B------:R-:W-:-:S04]  /*2070*/  LOP3.LUT R12, R12, R7, RZ, 0xc0, !PT ;  /* 0x000000070c0c7212 */ /* 0x000fc800078ec0ff */
[----:B------:R-:W-:-:S04]  /*2080*/  IADD3 R21, PT, PT, R21, R12, RZ ;  /* 0x0000000c15157210 */ /* 0x000fc80007ffe0ff */
[----:B------:R-:W-:Y:S01]  /*2090*/  LOP3.LUT R0, R21, R0, RZ, 0xfc, !PT ;  /* 0x0000000015007212 */ /* 0x000fe200078efcff */
[----:B------:R-:W-:Y:S06]  /*20a0*/  BRA `(.L_x_36) ;  /* 0x0000000000107947 */ /* 0x000fec0003800000 */
.L_x_35:
[----:B------:R-:W-:-:S04]  /*20b0*/  LOP3.LUT R0, R0, 0x80000000, RZ, 0xc0, !PT ;  /* 0x8000000000007812 */ /* 0x000fc800078ec0ff */
[----:B------:R-:W-:Y:S01]  /*20c0*/  LOP3.LUT R0, R0, 0x7f800000, RZ, 0xfc, !PT ;  /* 0x7f80000000007812 */ /* 0x000fe200078efcff */
[----:B------:R-:W-:Y:S06]  /*20d0*/  BRA `(.L_x_36) ;  /* 0x0000000000047947 */ /* 0x000fec0003800000 */
.L_x_34:
[----:B------:R-:W-:-:S07]  /*20e0*/  LEA R0, R14, R0, 0x17 ;  /* 0x000000000e007211 */ /* 0x000fce00078eb8ff */
.L_x_36:
[----:B------:R-:W-:Y:S05]  /*20f0*/  BSYNC.RECONVERGENT B3 ;  /* 0x0000000000037941 */ /* 0x000fea0003800200 */
.L_x_33:
[----:B------:R-:W-:Y:S05]  /*2100*/  BRA `(.L_x_37) ;  /* 0x0000000000207947 */ /* 0x000fea0003800000 */
.L_x_32:
[----:B------:R-:W-:-:S04]  /*2110*/  LOP3.LUT R0, R21, 0x80000000, R0, 0x48, !PT ;  /* 0x8000000015007812 */ /* 0x000fc800078e4800 */
[----:B------:R-:W-:Y:S01]  /*2120*/  LOP3.LUT R0, R0, 0x7f800000, RZ, 0xfc, !PT ;  /* 0x7f80000000007812 */ /* 0x000fe200078efcff */
[----:B------:R-:W-:Y:S06]  /*2130*/  BRA `(.L_x_37) ;  /* 0x0000000000147947 */ /* 0x000fec0003800000 */
.L_x_31:
[----:B------:R-:W-:Y:S01]  /*2140*/  LOP3.LUT R0, R21, 0x80000000, R0, 0x48, !PT ;  /* 0x8000000015007812 */ /* 0x000fe200078e4800 */
[----:B------:R-:W-:Y:S06]  /*2150*/  BRA `(.L_x_37) ;  /* 0x00000000000c7947 */ /* 0x000fec0003800000 */
.L_x_30:
[----:B------:R-:W0:Y:S01]  /*2160*/  MUFU.RSQ R0, -QNAN ;  /* 0xffc0000000007908 */ /* 0x000e220000001400 */
[----:B------:R-:W-:Y:S05]  /*2170*/  BRA `(.L_x_37) ;  /* 0x0000000000047947 */ /* 0x000fea0003800000 */
.L_x_29:
[----:B------:R-:W-:-:S07]  /*2180*/  FADD.FTZ R0, R0, R8 ;  /* 0x0000000800007221 */ /* 0x000fce0000010000 */
.L_x_37:
[----:B------:R-:W-:Y:S05]  /*2190*/  BSYNC.RECONVERGENT B2 ;  /* 0x0000000000027941 */ /* 0x000fea0003800200 */
.L_x_27:
[----:B------:R-:W-:-:S04]  /*21a0*/  HFMA2 R7, -RZ, RZ, 0, 0 ;  /* 0x00000000ff077431 */ /* 0x000fc800000001ff */
[----:B0-----:R-:W-:Y:S05]  /*21b0*/  RET.REL.NODEC R6 `(_Z8soft_optPfS_) ;  /* 0xffffffdc06907950 */ /* 0x001fea0003c3ffff */
.L_x_38:
[----:B------:R-:W-:-:S00]  /*21c0*/  BRA `(.L_x_38) ;  /* 0xfffffffc00fc7947 */ /* 0x000fc0000383ffff */
[----:B------:R-:W-:-:S00]  /*21d0*/  NOP ;  /* 0x0000000000007918 */ /* 0x000fc00000000000 */
        /* <DEDUP_REMOVED lines=10> */
.L_x_40:


//--------------------- .nv.shared._Z8soft_optPfS_ --------------------------
	.section	.nv.shared._Z8soft_optPfS_,"aw",@nobits
	.sectionflags	@""
	.align	8
.nv.shared._Z8soft_optPfS_:
	.zero		9216


//--------------------- .nv.shared.reserved.0     --------------------------
	.section	.nv.shared.reserved.0,"aw",@nobits
	.weak		__nv_reservedSMEM_offset_0_alias
	.size		__nv_reservedSMEM_offset_0_alias, 0, 64
	.other		__nv_reservedSMEM_offset_0_alias,@"STO_CUDA_RESERVED_SHARED STV_DEFAULT"
__nv_reservedSMEM_offset_0_alias:
	.zero		0
	.zero		64


//--------------------- .nv.constant0._Z8soft_optPfS_ --------------------------
	.section	.nv.constant0._Z8soft_optPfS_,"a",@progbits
	.sectionflags	@""
	.align	4
.nv.constant0._Z8soft_optPfS_:
	.zero		912


//--------------------- SYMBOLS --------------------------

	.type		.nv.reservedSmem.offset0,@object
	.size		.nv.reservedSmem.offset0,0x4
	.type		.nv.reservedSmem.cap,@object
	.size		.nv.reservedSmem.cap,0x4
